//
// Generated by NVIDIA NVVM Compiler
//
// Compiler Build ID: CL-36424714
// Cuda compilation tools, release 13.0, V13.0.88
// Based on NVVM 20.0.0
//

.version 9.0
.target sm_100
.address_size 64

	// .globl	ad_series_f32

.visible .entry ad_series_f32(
	.param .u64 .ptr .align 1 ad_series_f32_param_0,
	.param .u64 .ptr .align 1 ad_series_f32_param_1,
	.param .u64 .ptr .align 1 ad_series_f32_param_2,
	.param .u64 .ptr .align 1 ad_series_f32_param_3,
	.param .u32 ad_series_f32_param_4,
	.param .u32 ad_series_f32_param_5,
	.param .u64 .ptr .align 1 ad_series_f32_param_6
)
{
	.reg .pred 	%p<17>;
	.reg .b32 	%r<23>;
	.reg .b32 	%f<36>;
	.reg .b64 	%rd<75>;
	.reg .b64 	%fd<93>;

	ld.param.u64 	%rd30, [ad_series_f32_param_0];
	ld.param.u64 	%rd31, [ad_series_f32_param_1];
	ld.param.u64 	%rd27, [ad_series_f32_param_2];
	ld.param.u64 	%rd28, [ad_series_f32_param_3];
	ld.param.u32 	%r10, [ad_series_f32_param_4];
	ld.param.u32 	%r11, [ad_series_f32_param_5];
	ld.param.u64 	%rd29, [ad_series_f32_param_6];
	cvta.to.global.u64 	%rd1, %rd29;
	cvta.to.global.u64 	%rd2, %rd27;
	cvta.to.global.u64 	%rd3, %rd28;
	cvta.to.global.u64 	%rd4, %rd31;
	cvta.to.global.u64 	%rd5, %rd30;
	mov.u32 	%r12, %ctaid.x;
	mov.u32 	%r13, %ntid.x;
	mov.u32 	%r14, %tid.x;
	mad.lo.s32 	%r1, %r12, %r13, %r14;
	setp.ge.s32 	%p1, %r1, %r11;
	setp.lt.s32 	%p2, %r10, 1;
	or.pred  	%p3, %p2, %p1;
	@%p3 bra 	$L__BB0_23;
	mul.lo.s32 	%r16, %r10, %r1;
	cvt.s64.s32 	%rd6, %r16;
	add.s32 	%r17, %r10, -1;
	setp.lt.u32 	%p4, %r17, 3;
	mov.f64 	%fd84, 0d0000000000000000;
	mov.b32 	%r22, 0;
	@%p4 bra 	$L__BB0_12;
	and.b32  	%r22, %r10, 2147483644;
	neg.s32 	%r20, %r22;
	shl.b64 	%rd32, %rd6, 2;
	add.s64 	%rd33, %rd32, 8;
	add.s64 	%rd74, %rd5, %rd33;
	add.s64 	%rd73, %rd4, %rd33;
	add.s64 	%rd72, %rd2, %rd33;
	add.s64 	%rd71, %rd1, %rd33;
	add.s64 	%rd70, %rd3, %rd33;
	mov.f64 	%fd84, 0d0000000000000000;
$L__BB0_3:
	.pragma "nounroll";
	ld.global.nc.f32 	%f1, [%rd74+-8];
	cvt.f64.f32 	%fd2, %f1;
	ld.global.nc.f32 	%f2, [%rd73+-8];
	cvt.f64.f32 	%fd3, %f2;
	sub.f64 	%fd4, %fd2, %fd3;
	setp.eq.f64 	%p5, %fd4, 0d0000000000000000;
	@%p5 bra 	$L__BB0_5;
	ld.global.nc.f32 	%f3, [%rd70+-8];
	cvt.f64.f32 	%fd41, %f3;
	ld.global.nc.f32 	%f4, [%rd72+-8];
	cvt.f64.f32 	%fd42, %f4;
	sub.f64 	%fd43, %fd42, %fd3;
	sub.f64 	%fd44, %fd2, %fd42;
	sub.f64 	%fd45, %fd43, %fd44;
	div.rn.f64 	%fd46, %fd45, %fd4;
	fma.rn.f64 	%fd84, %fd46, %fd41, %fd84;
$L__BB0_5:
	cvt.rn.f32.f64 	%f5, %fd84;
	st.global.f32 	[%rd71+-8], %f5;
	ld.global.nc.f32 	%f6, [%rd74+-4];
	cvt.f64.f32 	%fd7, %f6;
	ld.global.nc.f32 	%f7, [%rd73+-4];
	cvt.f64.f32 	%fd8, %f7;
	sub.f64 	%fd9, %fd7, %fd8;
	setp.eq.f64 	%p6, %fd9, 0d0000000000000000;
	@%p6 bra 	$L__BB0_7;
	ld.global.nc.f32 	%f8, [%rd70+-4];
	cvt.f64.f32 	%fd47, %f8;
	ld.global.nc.f32 	%f9, [%rd72+-4];
	cvt.f64.f32 	%fd48, %f9;
	sub.f64 	%fd49, %fd48, %fd8;
	sub.f64 	%fd50, %fd7, %fd48;
	sub.f64 	%fd51, %fd49, %fd50;
	div.rn.f64 	%fd52, %fd51, %fd9;
	fma.rn.f64 	%fd84, %fd52, %fd47, %fd84;
$L__BB0_7:
	cvt.rn.f32.f64 	%f10, %fd84;
	st.global.f32 	[%rd71+-4], %f10;
	ld.global.nc.f32 	%f11, [%rd74];
	cvt.f64.f32 	%fd12, %f11;
	ld.global.nc.f32 	%f12, [%rd73];
	cvt.f64.f32 	%fd13, %f12;
	sub.f64 	%fd14, %fd12, %fd13;
	setp.eq.f64 	%p7, %fd14, 0d0000000000000000;
	@%p7 bra 	$L__BB0_9;
	ld.global.nc.f32 	%f13, [%rd70];
	cvt.f64.f32 	%fd53, %f13;
	ld.global.nc.f32 	%f14, [%rd72];
	cvt.f64.f32 	%fd54, %f14;
	sub.f64 	%fd55, %fd54, %fd13;
	sub.f64 	%fd56, %fd12, %fd54;
	sub.f64 	%fd57, %fd55, %fd56;
	div.rn.f64 	%fd58, %fd57, %fd14;
	fma.rn.f64 	%fd84, %fd58, %fd53, %fd84;
$L__BB0_9:
	cvt.rn.f32.f64 	%f15, %fd84;
	st.global.f32 	[%rd71], %f15;
	ld.global.nc.f32 	%f16, [%rd74+4];
	cvt.f64.f32 	%fd17, %f16;
	ld.global.nc.f32 	%f17, [%rd73+4];
	cvt.f64.f32 	%fd18, %f17;
	sub.f64 	%fd19, %fd17, %fd18;
	setp.eq.f64 	%p8, %fd19, 0d0000000000000000;
	@%p8 bra 	$L__BB0_11;
	ld.global.nc.f32 	%f18, [%rd70+4];
	cvt.f64.f32 	%fd59, %f18;
	ld.global.nc.f32 	%f19, [%rd72+4];
	cvt.f64.f32 	%fd60, %f19;
	sub.f64 	%fd61, %fd60, %fd18;
	sub.f64 	%fd62, %fd17, %fd60;
	sub.f64 	%fd63, %fd61, %fd62;
	div.rn.f64 	%fd64, %fd63, %fd19;
	fma.rn.f64 	%fd84, %fd64, %fd59, %fd84;
$L__BB0_11:
	cvt.rn.f32.f64 	%f20, %fd84;
	st.global.f32 	[%rd71+4], %f20;
	add.s32 	%r20, %r20, 4;
	add.s64 	%rd74, %rd74, 16;
	add.s64 	%rd73, %rd73, 16;
	add.s64 	%rd72, %rd72, 16;
	add.s64 	%rd71, %rd71, 16;
	add.s64 	%rd70, %rd70, 16;
	setp.ne.s32 	%p9, %r20, 0;
	@%p9 bra 	$L__BB0_3;
$L__BB0_12:
	and.b32  	%r7, %r10, 3;
	setp.eq.s32 	%p10, %r7, 0;
	@%p10 bra 	$L__BB0_23;
	setp.eq.s32 	%p11, %r7, 1;
	@%p11 bra 	$L__BB0_19;
	cvt.u64.u32 	%rd34, %r22;
	add.s64 	%rd22, %rd34, %rd6;
	shl.b64 	%rd35, %rd22, 2;
	add.s64 	%rd23, %rd5, %rd35;
	ld.global.nc.f32 	%f21, [%rd23];
	cvt.f64.f32 	%fd23, %f21;
	add.s64 	%rd24, %rd4, %rd35;
	ld.global.nc.f32 	%f22, [%rd24];
	cvt.f64.f32 	%fd24, %f22;
	sub.f64 	%fd25, %fd23, %fd24;
	setp.eq.f64 	%p12, %fd25, 0d0000000000000000;
	@%p12 bra 	$L__BB0_16;
	ld.param.u64 	%rd65, [ad_series_f32_param_3];
	ld.param.u64 	%rd62, [ad_series_f32_param_2];
	cvta.to.global.u64 	%rd36, %rd65;
	add.s64 	%rd38, %rd36, %rd35;
	ld.global.nc.f32 	%f23, [%rd38];
	cvt.f64.f32 	%fd65, %f23;
	cvta.to.global.u64 	%rd39, %rd62;
	add.s64 	%rd40, %rd39, %rd35;
	ld.global.nc.f32 	%f24, [%rd40];
	cvt.f64.f32 	%fd66, %f24;
	sub.f64 	%fd67, %fd66, %fd24;
	sub.f64 	%fd68, %fd23, %fd66;
	sub.f64 	%fd69, %fd67, %fd68;
	div.rn.f64 	%fd70, %fd69, %fd25;
	fma.rn.f64 	%fd84, %fd70, %fd65, %fd84;
$L__BB0_16:
	ld.param.u64 	%rd68, [ad_series_f32_param_6];
	cvt.rn.f32.f64 	%f25, %fd84;
	cvta.to.global.u64 	%rd41, %rd68;
	add.s64 	%rd25, %rd41, %rd35;
	st.global.f32 	[%rd25], %f25;
	ld.global.nc.f32 	%f26, [%rd23+4];
	cvt.f64.f32 	%fd28, %f26;
	ld.global.nc.f32 	%f27, [%rd24+4];
	cvt.f64.f32 	%fd29, %f27;
	sub.f64 	%fd30, %fd28, %fd29;
	setp.eq.f64 	%p13, %fd30, 0d0000000000000000;
	@%p13 bra 	$L__BB0_18;
	ld.param.u64 	%rd66, [ad_series_f32_param_3];
	ld.param.u64 	%rd63, [ad_series_f32_param_2];
	cvt.u64.u32 	%rd43, %r22;
	add.s64 	%rd44, %rd43, %rd6;
	cvta.to.global.u64 	%rd45, %rd66;
	shl.b64 	%rd46, %rd44, 2;
	add.s64 	%rd47, %rd45, %rd46;
	cvta.to.global.u64 	%rd48, %rd63;
	add.s64 	%rd49, %rd48, %rd46;
	ld.global.nc.f32 	%f28, [%rd47+4];
	cvt.f64.f32 	%fd71, %f28;
	ld.global.nc.f32 	%f29, [%rd49+4];
	cvt.f64.f32 	%fd72, %f29;
	sub.f64 	%fd73, %fd72, %fd29;
	sub.f64 	%fd74, %fd28, %fd72;
	sub.f64 	%fd75, %fd73, %fd74;
	div.rn.f64 	%fd76, %fd75, %fd30;
	fma.rn.f64 	%fd84, %fd76, %fd71, %fd84;
$L__BB0_18:
	cvt.rn.f32.f64 	%f30, %fd84;
	st.global.f32 	[%rd25+4], %f30;
	add.s32 	%r22, %r22, 2;
$L__BB0_19:
	and.b32  	%r19, %r10, 1;
	setp.eq.b32 	%p14, %r19, 1;
	not.pred 	%p15, %p14;
	@%p15 bra 	$L__BB0_23;
	cvt.u64.u32 	%rd50, %r22;
	add.s64 	%rd26, %rd50, %rd6;
	shl.b64 	%rd51, %rd26, 2;
	add.s64 	%rd52, %rd5, %rd51;
	ld.global.nc.f32 	%f31, [%rd52];
	cvt.f64.f32 	%fd34, %f31;
	add.s64 	%rd53, %rd4, %rd51;
	ld.global.nc.f32 	%f32, [%rd53];
	cvt.f64.f32 	%fd35, %f32;
	sub.f64 	%fd36, %fd34, %fd35;
	setp.eq.f64 	%p16, %fd36, 0d0000000000000000;
	@%p16 bra 	$L__BB0_22;
	ld.param.u64 	%rd67, [ad_series_f32_param_3];
	ld.param.u64 	%rd64, [ad_series_f32_param_2];
	cvta.to.global.u64 	%rd54, %rd67;
	add.s64 	%rd56, %rd54, %rd51;
	ld.global.nc.f32 	%f33, [%rd56];
	cvt.f64.f32 	%fd77, %f33;
	cvta.to.global.u64 	%rd57, %rd64;
	add.s64 	%rd58, %rd57, %rd51;
	ld.global.nc.f32 	%f34, [%rd58];
	cvt.f64.f32 	%fd78, %f34;
	sub.f64 	%fd79, %fd78, %fd35;
	sub.f64 	%fd80, %fd34, %fd78;
	sub.f64 	%fd81, %fd79, %fd80;
	div.rn.f64 	%fd82, %fd81, %fd36;
	fma.rn.f64 	%fd84, %fd82, %fd77, %fd84;
$L__BB0_22:
	ld.param.u64 	%rd69, [ad_series_f32_param_6];
	cvt.rn.f32.f64 	%f35, %fd84;
	cvta.to.global.u64 	%rd59, %rd69;
	add.s64 	%rd61, %rd59, %rd51;
	st.global.f32 	[%rd61], %f35;
$L__BB0_23:
	ret;

}
	// .globl	ad_many_series_one_param_time_major_f32
.visible .entry ad_many_series_one_param_time_major_f32(
	.param .u64 .ptr .align 1 ad_many_series_one_param_time_major_f32_param_0,
	.param .u64 .ptr .align 1 ad_many_series_one_param_time_major_f32_param_1,
	.param .u64 .ptr .align 1 ad_many_series_one_param_time_major_f32_param_2,
	.param .u64 .ptr .align 1 ad_many_series_one_param_time_major_f32_param_3,
	.param .u32 ad_many_series_one_param_time_major_f32_param_4,
	.param .u32 ad_many_series_one_param_time_major_f32_param_5,
	.param .u64 .ptr .align 1 ad_many_series_one_param_time_major_f32_param_6
)
{
	.reg .pred 	%p<19>;
	.reg .b32 	%r<25>;
	.reg .b32 	%f<36>;
	.reg .b64 	%rd<67>;
	.reg .b64 	%fd<93>;

	ld.param.u64 	%rd27, [ad_many_series_one_param_time_major_f32_param_0];
	ld.param.u64 	%rd28, [ad_many_series_one_param_time_major_f32_param_1];
	ld.param.u64 	%rd29, [ad_many_series_one_param_time_major_f32_param_2];
	ld.param.u64 	%rd30, [ad_many_series_one_param_time_major_f32_param_3];
	ld.param.u32 	%r14, [ad_many_series_one_param_time_major_f32_param_4];
	ld.param.u32 	%r15, [ad_many_series_one_param_time_major_f32_param_5];
	ld.param.u64 	%rd31, [ad_many_series_one_param_time_major_f32_param_6];
	cvta.to.global.u64 	%rd1, %rd31;
	cvta.to.global.u64 	%rd2, %rd29;
	cvta.to.global.u64 	%rd3, %rd30;
	cvta.to.global.u64 	%rd4, %rd28;
	cvta.to.global.u64 	%rd5, %rd27;
	mov.u32 	%r1, %ctaid.x;
	setp.ge.s32 	%p1, %r1, %r14;
	setp.lt.s32 	%p2, %r15, 1;
	or.pred  	%p3, %p1, %p2;
	mov.u32 	%r16, %tid.x;
	setp.ne.s32 	%p4, %r16, 0;
	or.pred  	%p5, %p4, %p3;
	@%p5 bra 	$L__BB1_23;
	setp.lt.u32 	%p6, %r15, 4;
	mov.f64 	%fd84, 0d0000000000000000;
	mov.b32 	%r24, 0;
	@%p6 bra 	$L__BB1_12;
	and.b32  	%r24, %r15, 2147483644;
	neg.s32 	%r22, %r24;
	mov.f64 	%fd84, 0d0000000000000000;
	mul.wide.s32 	%rd11, %r14, 4;
	shl.b32 	%r19, %r14, 2;
	mov.u32 	%r21, %r1;
$L__BB1_3:
	.pragma "nounroll";
	mul.wide.s32 	%rd32, %r21, 4;
	add.s64 	%rd6, %rd5, %rd32;
	ld.global.nc.f32 	%f1, [%rd6];
	cvt.f64.f32 	%fd2, %f1;
	add.s64 	%rd7, %rd4, %rd32;
	ld.global.nc.f32 	%f2, [%rd7];
	cvt.f64.f32 	%fd3, %f2;
	add.s64 	%rd8, %rd2, %rd32;
	add.s64 	%rd9, %rd3, %rd32;
	sub.f64 	%fd4, %fd2, %fd3;
	setp.eq.f64 	%p7, %fd4, 0d0000000000000000;
	@%p7 bra 	$L__BB1_5;
	ld.global.nc.f32 	%f3, [%rd9];
	cvt.f64.f32 	%fd41, %f3;
	ld.global.nc.f32 	%f4, [%rd8];
	cvt.f64.f32 	%fd42, %f4;
	sub.f64 	%fd43, %fd42, %fd3;
	sub.f64 	%fd44, %fd2, %fd42;
	sub.f64 	%fd45, %fd43, %fd44;
	div.rn.f64 	%fd46, %fd45, %fd4;
	fma.rn.f64 	%fd84, %fd46, %fd41, %fd84;
$L__BB1_5:
	cvt.rn.f32.f64 	%f5, %fd84;
	mul.wide.s32 	%rd33, %r21, 4;
	add.s64 	%rd10, %rd1, %rd33;
	st.global.f32 	[%rd10], %f5;
	add.s64 	%rd12, %rd6, %rd11;
	ld.global.nc.f32 	%f6, [%rd12];
	cvt.f64.f32 	%fd7, %f6;
	add.s64 	%rd13, %rd7, %rd11;
	ld.global.nc.f32 	%f7, [%rd13];
	cvt.f64.f32 	%fd8, %f7;
	sub.f64 	%fd9, %fd7, %fd8;
	setp.eq.f64 	%p8, %fd9, 0d0000000000000000;
	@%p8 bra 	$L__BB1_7;
	mul.wide.s32 	%rd34, %r21, 4;
	add.s64 	%rd35, %rd3, %rd34;
	add.s64 	%rd36, %rd35, %rd11;
	ld.global.nc.f32 	%f8, [%rd36];
	cvt.f64.f32 	%fd47, %f8;
	add.s64 	%rd37, %rd2, %rd34;
	add.s64 	%rd38, %rd37, %rd11;
	ld.global.nc.f32 	%f9, [%rd38];
	cvt.f64.f32 	%fd48, %f9;
	sub.f64 	%fd49, %fd48, %fd8;
	sub.f64 	%fd50, %fd7, %fd48;
	sub.f64 	%fd51, %fd49, %fd50;
	div.rn.f64 	%fd52, %fd51, %fd9;
	fma.rn.f64 	%fd84, %fd52, %fd47, %fd84;
$L__BB1_7:
	cvt.rn.f32.f64 	%f10, %fd84;
	add.s64 	%rd14, %rd10, %rd11;
	st.global.f32 	[%rd14], %f10;
	add.s64 	%rd15, %rd12, %rd11;
	ld.global.nc.f32 	%f11, [%rd15];
	cvt.f64.f32 	%fd12, %f11;
	add.s64 	%rd16, %rd13, %rd11;
	ld.global.nc.f32 	%f12, [%rd16];
	cvt.f64.f32 	%fd13, %f12;
	mul.wide.s32 	%rd39, %r21, 4;
	add.s64 	%rd40, %rd3, %rd39;
	add.s64 	%rd41, %rd40, %rd11;
	add.s64 	%rd17, %rd41, %rd11;
	sub.f64 	%fd14, %fd12, %fd13;
	setp.eq.f64 	%p9, %fd14, 0d0000000000000000;
	@%p9 bra 	$L__BB1_9;
	ld.global.nc.f32 	%f13, [%rd17];
	cvt.f64.f32 	%fd53, %f13;
	mul.wide.s32 	%rd42, %r21, 4;
	add.s64 	%rd43, %rd2, %rd42;
	add.s64 	%rd44, %rd43, %rd11;
	add.s64 	%rd45, %rd44, %rd11;
	ld.global.nc.f32 	%f14, [%rd45];
	cvt.f64.f32 	%fd54, %f14;
	sub.f64 	%fd55, %fd54, %fd13;
	sub.f64 	%fd56, %fd12, %fd54;
	sub.f64 	%fd57, %fd55, %fd56;
	div.rn.f64 	%fd58, %fd57, %fd14;
	fma.rn.f64 	%fd84, %fd58, %fd53, %fd84;
$L__BB1_9:
	cvt.rn.f32.f64 	%f15, %fd84;
	add.s64 	%rd18, %rd14, %rd11;
	st.global.f32 	[%rd18], %f15;
	add.s64 	%rd46, %rd15, %rd11;
	ld.global.nc.f32 	%f16, [%rd46];
	cvt.f64.f32 	%fd17, %f16;
	add.s64 	%rd47, %rd16, %rd11;
	ld.global.nc.f32 	%f17, [%rd47];
	cvt.f64.f32 	%fd18, %f17;
	sub.f64 	%fd19, %fd17, %fd18;
	setp.eq.f64 	%p10, %fd19, 0d0000000000000000;
	@%p10 bra 	$L__BB1_11;
	add.s64 	%rd48, %rd17, %rd11;
	ld.global.nc.f32 	%f18, [%rd48];
	cvt.f64.f32 	%fd59, %f18;
	mul.wide.s32 	%rd49, %r21, 4;
	add.s64 	%rd50, %rd2, %rd49;
	add.s64 	%rd51, %rd50, %rd11;
	add.s64 	%rd52, %rd51, %rd11;
	add.s64 	%rd53, %rd52, %rd11;
	ld.global.nc.f32 	%f19, [%rd53];
	cvt.f64.f32 	%fd60, %f19;
	sub.f64 	%fd61, %fd60, %fd18;
	sub.f64 	%fd62, %fd17, %fd60;
	sub.f64 	%fd63, %fd61, %fd62;
	div.rn.f64 	%fd64, %fd63, %fd19;
	fma.rn.f64 	%fd84, %fd64, %fd59, %fd84;
$L__BB1_11:
	cvt.rn.f32.f64 	%f20, %fd84;
	add.s64 	%rd54, %rd18, %rd11;
	st.global.f32 	[%rd54], %f20;
	add.s32 	%r22, %r22, 4;
	add.s32 	%r21, %r21, %r19;
	setp.ne.s32 	%p11, %r22, 0;
	@%p11 bra 	$L__BB1_3;
$L__BB1_12:
	and.b32  	%r9, %r15, 3;
	setp.eq.s32 	%p12, %r9, 0;
	@%p12 bra 	$L__BB1_23;
	setp.eq.s32 	%p13, %r9, 1;
	@%p13 bra 	$L__BB1_19;
	mad.lo.s32 	%r10, %r24, %r14, %r1;
	mul.wide.s32 	%rd55, %r10, 4;
	add.s64 	%rd19, %rd5, %rd55;
	ld.global.nc.f32 	%f21, [%rd19];
	cvt.f64.f32 	%fd23, %f21;
	add.s64 	%rd20, %rd4, %rd55;
	ld.global.nc.f32 	%f22, [%rd20];
	cvt.f64.f32 	%fd24, %f22;
	add.s64 	%rd21, %rd2, %rd55;
	add.s64 	%rd22, %rd3, %rd55;
	sub.f64 	%fd25, %fd23, %fd24;
	setp.eq.f64 	%p14, %fd25, 0d0000000000000000;
	@%p14 bra 	$L__BB1_16;
	ld.global.nc.f32 	%f23, [%rd22];
	cvt.f64.f32 	%fd65, %f23;
	ld.global.nc.f32 	%f24, [%rd21];
	cvt.f64.f32 	%fd66, %f24;
	sub.f64 	%fd67, %fd66, %fd24;
	sub.f64 	%fd68, %fd23, %fd66;
	sub.f64 	%fd69, %fd67, %fd68;
	div.rn.f64 	%fd70, %fd69, %fd25;
	fma.rn.f64 	%fd84, %fd70, %fd65, %fd84;
$L__BB1_16:
	cvt.rn.f32.f64 	%f25, %fd84;
	mul.wide.s32 	%rd56, %r10, 4;
	add.s64 	%rd23, %rd1, %rd56;
	st.global.f32 	[%rd23], %f25;
	mul.wide.s32 	%rd24, %r14, 4;
	add.s64 	%rd57, %rd19, %rd24;
	ld.global.nc.f32 	%f26, [%rd57];
	cvt.f64.f32 	%fd28, %f26;
	add.s64 	%rd58, %rd20, %rd24;
	ld.global.nc.f32 	%f27, [%rd58];
	cvt.f64.f32 	%fd29, %f27;
	sub.f64 	%fd30, %fd28, %fd29;
	setp.eq.f64 	%p15, %fd30, 0d0000000000000000;
	@%p15 bra 	$L__BB1_18;
	add.s64 	%rd59, %rd22, %rd24;
	ld.global.nc.f32 	%f28, [%rd59];
	cvt.f64.f32 	%fd71, %f28;
	add.s64 	%rd60, %rd21, %rd24;
	ld.global.nc.f32 	%f29, [%rd60];
	cvt.f64.f32 	%fd72, %f29;
	sub.f64 	%fd73, %fd72, %fd29;
	sub.f64 	%fd74, %fd28, %fd72;
	sub.f64 	%fd75, %fd73, %fd74;
	div.rn.f64 	%fd76, %fd75, %fd30;
	fma.rn.f64 	%fd84, %fd76, %fd71, %fd84;
$L__BB1_18:
	cvt.rn.f32.f64 	%f30, %fd84;
	add.s64 	%rd61, %rd23, %rd24;
	st.global.f32 	[%rd61], %f30;
	add.s32 	%r24, %r24, 2;
$L__BB1_19:
	and.b32  	%r20, %r15, 1;
	setp.eq.b32 	%p16, %r20, 1;
	not.pred 	%p17, %p16;
	@%p17 bra 	$L__BB1_23;
	mad.lo.s32 	%r13, %r24, %r14, %r1;
	mul.wide.s32 	%rd62, %r13, 4;
	add.s64 	%rd63, %rd5, %rd62;
	ld.global.nc.f32 	%f31, [%rd63];
	cvt.f64.f32 	%fd34, %f31;
	add.s64 	%rd64, %rd4, %rd62;
	ld.global.nc.f32 	%f32, [%rd64];
	cvt.f64.f32 	%fd35, %f32;
	add.s64 	%rd25, %rd2, %rd62;
	add.s64 	%rd26, %rd3, %rd62;
	sub.f64 	%fd36, %fd34, %fd35;
	setp.eq.f64 	%p18, %fd36, 0d0000000000000000;
	@%p18 bra 	$L__BB1_22;
	ld.global.nc.f32 	%f33, [%rd26];
	cvt.f64.f32 	%fd77, %f33;
	ld.global.nc.f32 	%f34, [%rd25];
	cvt.f64.f32 	%fd78, %f34;
	sub.f64 	%fd79, %fd78, %fd35;
	sub.f64 	%fd80, %fd34, %fd78;
	sub.f64 	%fd81, %fd79, %fd80;
	div.rn.f64 	%fd82, %fd81, %fd36;
	fma.rn.f64 	%fd84, %fd82, %fd77, %fd84;
$L__BB1_22:
	cvt.rn.f32.f64 	%f35, %fd84;
	add.s64 	%rd66, %rd1, %rd62;
	st.global.f32 	[%rd66], %f35;
$L__BB1_23:
	ret;

}


// ===== COMPILED SASS (sm_100) =====

	.target	sm_100

	.elftype	@"ET_EXEC"


//--------------------- .note.nv.tkinfo           --------------------------
	.section	.note.nv.tkinfo,"",@"SHT_NOTE"
	.sectionflags	@"SHF_NOTE_NV_TKINFO"
	.tkinfo
        /*0018*/ 	.word	0x00000002
        /*0030*/ 	.string	""
        /*0030*/ 	.string	"ptxas"
        /*0030*/ 	.string	"Cuda compilation tools, release 13.0, V13.0.88"
        /*0030*/ 	.string	"Build cuda_13.0.r13.0/compiler.36424714_0"
        /*0030*/ 	.string	"-arch sm_100 -m 64 "



//--------------------- .note.nv.cuinfo           --------------------------
	.section	.note.nv.cuinfo,"",@"SHT_NOTE"
	.sectionflags	@"SHF_NOTE_NV_CUINFO"
        /*0018*/ 	.short	0x0002
        /*001a*/ 	.short	0x0064
        /*001c*/ 	.short	0x0082
	.zero		2


//--------------------- .nv.info                  --------------------------
	.section	.nv.info,"",@"SHT_CUDA_INFO"
	.align	4


	//----- nvinfo : EIATTR_REGCOUNT
	.align		4
        /*0000*/ 	.byte	0x04, 0x2f
        /*0002*/ 	.short	(.L_1 - .L_0)
	.align		4
.L_0:
        /*0004*/ 	.word	index@(ad_series_f32)
        /*0008*/ 	.word	0x00000028


	//----- nvinfo : EIATTR_FRAME_SIZE
	.align		4
.L_1:
        /*000c*/ 	.byte	0x04, 0x11
        /*000e*/ 	.short	(.L_3 - .L_2)
	.align		4
.L_2:
        /*0010*/ 	.word	index@($__internal_1_$__cuda_sm20_div_rn_f64_full)
        /*0014*/ 	.word	0x00000000


	//----- nvinfo : EIATTR_FRAME_SIZE
	.align		4
.L_3:
        /*0018*/ 	.byte	0x04, 0x11
        /*001a*/ 	.short	(.L_5 - .L_4)
	.align		4
.L_4:
        /*001c*/ 	.word	index@(ad_series_f32)
        /*0020*/ 	.word	0x00000000


	//----- nvinfo : EIATTR_REGCOUNT
	.align		4
.L_5:
        /*0024*/ 	.byte	0x04, 0x2f
        /*0026*/ 	.short	(.L_7 - .L_6)
	.align		4
.L_6:
        /*0028*/ 	.word	index@(ad_many_series_one_param_time_major_f32)
        /*002c*/ 	.word	0x0000002e


	//----- nvinfo : EIATTR_FRAME_SIZE
	.align		4
.L_7:
        /*0030*/ 	.byte	0x04, 0x11
        /*0032*/ 	.short	(.L_9 - .L_8)
	.align		4
.L_8:
        /*0034*/ 	.word	index@($__internal_0_$__cuda_sm20_div_rn_f64_full)
        /*0038*/ 	.word	0x00000000


	//----- nvinfo : EIATTR_FRAME_SIZE
	.align		4
.L_9:
        /*003c*/ 	.byte	0x04, 0x11
        /*003e*/ 	.short	(.L_11 - .L_10)
	.align		4
.L_10:
        /*0040*/ 	.word	index@(ad_many_series_one_param_time_major_f32)
        /*0044*/ 	.word	0x00000000


	//----- nvinfo : EIATTR_MIN_STACK_SIZE
	.align		4
.L_11:
        /*0048*/ 	.byte	0x04, 0x12
        /*004a*/ 	.short	(.L_13 - .L_12)
	.align		4
.L_12:
        /*004c*/ 	.word	index@(ad_many_series_one_param_time_major_f32)
        /*0050*/ 	.word	0x00000000


	//----- nvinfo : EIATTR_MIN_STACK_SIZE
	.align		4
.L_13:
        /*0054*/ 	.byte	0x04, 0x12
        /*0056*/ 	.short	(.L_15 - .L_14)
	.align		4
.L_14:
        /*0058*/ 	.word	index@(ad_series_f32)
        /*005c*/ 	.word	0x00000000
.L_15:


//--------------------- .nv.compat                --------------------------
	.section	.nv.compat,"",@"SHT_CUDA_COMPAT_INFO"
	.align	4
        /*0000*/ 	.byte	0x02, 0x09, 0x00, 0x00, 0x02, 0x02, 0x01, 0x00, 0x02, 0x05, 0x05, 0x00, 0x03, 0x07, 0x01, 0x01
        /*0010*/ 	.byte	0x02, 0x03, 0x00, 0x00, 0x02, 0x06, 0x01, 0x00, 0x04, 0x0b, 0x08, 0x00, 0x01, 0x00, 0x00, 0x00
        /*0020*/ 	.byte	0x00, 0x00, 0x00, 0x00


//--------------------- .nv.info.ad_many_series_one_param_time_major_f32 --------------------------
	.section	.nv.info.ad_many_series_one_param_time_major_f32,"",@"SHT_CUDA_INFO"
	.sectionflags	@""
	.align	4


	//----- nvinfo : EIATTR_CUDA_API_VERSION
	.align		4
        /*0000*/ 	.byte	0x04, 0x37
        /*0002*/ 	.short	(.L_17 - .L_16)
.L_16:
        /*0004*/ 	.word	0x00000082


	//----- nvinfo : EIATTR_KPARAM_INFO
	.align		4
.L_17:
        /*0008*/ 	.byte	0x04, 0x17
        /*000a*/ 	.short	(.L_19 - .L_18)
.L_18:
        /*000c*/ 	.word	0x00000000
        /*0010*/ 	.short	0x0006
        /*0012*/ 	.short	0x0028
        /*0014*/ 	.byte	0x00, 0xf5, 0x21, 0x00


	//----- nvinfo : EIATTR_KPARAM_INFO
	.align		4
.L_19:
        /*0018*/ 	.byte	0x04, 0x17
        /*001a*/ 	.short	(.L_21 - .L_20)
.L_20:
        /*001c*/ 	.word	0x00000000
        /*0020*/ 	.short	0x0005
        /*0022*/ 	.short	0x0024
        /*0024*/ 	.byte	0x00, 0xf0, 0x11, 0x00


	//----- nvinfo : EIATTR_KPARAM_INFO
	.align		4
.L_21:
        /*0028*/ 	.byte	0x04, 0x17
        /*002a*/ 	.short	(.L_23 - .L_22)
.L_22:
        /*002c*/ 	.word	0x00000000
        /*0030*/ 	.short	0x0004
        /*0032*/ 	.short	0x0020
        /*0034*/ 	.byte	0x00, 0xf0, 0x11, 0x00


	//----- nvinfo : EIATTR_KPARAM_INFO
	.align		4
.L_23:
        /*0038*/ 	.byte	0x04, 0x17
        /*003a*/ 	.short	(.L_25 - .L_24)
.L_24:
        /*003c*/ 	.word	0x00000000
        /*0040*/ 	.short	0x0003
        /*0042*/ 	.short	0x0018
        /*0044*/ 	.byte	0x00, 0xf5, 0x21, 0x00


	//----- nvinfo : EIATTR_KPARAM_INFO
	.align		4
.L_25:
        /*0048*/ 	.byte	0x04, 0x17
        /*004a*/ 	.short	(.L_27 - .L_26)
.L_26:
        /*004c*/ 	.word	0x00000000
        /*0050*/ 	.short	0x0002
        /*0052*/ 	.short	0x0010
        /*0054*/ 	.byte	0x00, 0xf5, 0x21, 0x00


	//----- nvinfo : EIATTR_KPARAM_INFO
	.align		4
.L_27:
        /*0058*/ 	.byte	0x04, 0x17
        /*005a*/ 	.short	(.L_29 - .L_28)
.L_28:
        /*005c*/ 	.word	0x00000000
        /*0060*/ 	.short	0x0001
        /*0062*/ 	.short	0x0008
        /*0064*/ 	.byte	0x00, 0xf5, 0x21, 0x00


	//----- nvinfo : EIATTR_KPARAM_INFO
	.align		4
.L_29:
        /*0068*/ 	.byte	0x04, 0x17
        /*006a*/ 	.short	(.L_31 - .L_30)
.L_30:
        /*006c*/ 	.word	0x00000000
        /*0070*/ 	.short	0x0000
        /*0072*/ 	.short	0x0000
        /*0074*/ 	.byte	0x00, 0xf5, 0x21, 0x00


	//----- nvinfo : EIATTR_SPARSE_MMA_MASK
	.align		4
.L_31:
        /*0078*/ 	.byte	0x03, 0x50
        /*007a*/ 	.short	0x0000


	//----- nvinfo : EIATTR_MAXREG_COUNT
	.align		4
        /*007c*/ 	.byte	0x03, 0x1b
        /*007e*/ 	.short	0x00ff


	//----- nvinfo : EIATTR_MERCURY_ISA_VERSION
	.align		4
        /*0080*/ 	.byte	0x03, 0x5f
        /*0082*/ 	.short	0x0101


	//----- nvinfo : EIATTR_VRC_CTA_INIT_COUNT
	.align		4
        /*0084*/ 	.byte	0x02, 0x4a
	.zero		1
	.zero		1


	//----- nvinfo : EIATTR_EXIT_INSTR_OFFSETS
	.align		4
        /*0088*/ 	.byte	0x04, 0x1c
        /*008a*/ 	.short	(.L_33 - .L_32)


	//   ....[0]....
.L_32:
        /*008c*/ 	.word	0x00000070


	//   ....[1]....
        /*0090*/ 	.word	0x00000c20


	//   ....[2]....
        /*0094*/ 	.word	0x000011d0


	//   ....[3]....
        /*0098*/ 	.word	0x000014a0


	//----- nvinfo : EIATTR_CRS_STACK_SIZE
	.align		4
.L_33:
        /*009c*/ 	.byte	0x04, 0x1e
        /*009e*/ 	.short	(.L_35 - .L_34)
.L_34:
        /*00a0*/ 	.word	0x00000000


	//----- nvinfo : EIATTR_CBANK_PARAM_SIZE
	.align		4
.L_35:
        /*00a4*/ 	.byte	0x03, 0x19
        /*00a6*/ 	.short	0x0030


	//----- nvinfo : EIATTR_PARAM_CBANK
	.align		4
        /*00a8*/ 	.byte	0x04, 0x0a
        /*00aa*/ 	.short	(.L_37 - .L_36)
	.align		4
.L_36:
        /*00ac*/ 	.word	index@(.nv.constant0.ad_many_series_one_param_time_major_f32)
        /*00b0*/ 	.short	0x0380
        /*00b2*/ 	.short	0x0030


	//----- nvinfo : EIATTR_SW_WAR
	.align		4
.L_37:
        /*00b4*/ 	.byte	0x04, 0x36
        /*00b6*/ 	.short	(.L_39 - .L_38)
.L_38:
        /*00b8*/ 	.word	0x00000008
.L_39:


//--------------------- .nv.info.ad_series_f32    --------------------------
	.section	.nv.info.ad_series_f32,"",@"SHT_CUDA_INFO"
	.sectionflags	@""
	.align	4


	//----- nvinfo : EIATTR_CUDA_API_VERSION
	.align		4
        /*0000*/ 	.byte	0x04, 0x37
        /*0002*/ 	.short	(.L_41 - .L_40)
.L_40:
        /*0004*/ 	.word	0x00000082


	//----- nvinfo : EIATTR_KPARAM_INFO
	.align		4
.L_41:
        /*0008*/ 	.byte	0x04, 0x17
        /*000a*/ 	.short	(.L_43 - .L_42)
.L_42:
        /*000c*/ 	.word	0x00000000
        /*0010*/ 	.short	0x0006
        /*0012*/ 	.short	0x0028
        /*0014*/ 	.byte	0x00, 0xf5, 0x21, 0x00


	//----- nvinfo : EIATTR_KPARAM_INFO
	.align		4
.L_43:
        /*0018*/ 	.byte	0x04, 0x17
        /*001a*/ 	.short	(.L_45 - .L_44)
.L_44:
        /*001c*/ 	.word	0x00000000
        /*0020*/ 	.short	0x0005
        /*0022*/ 	.short	0x0024
        /*0024*/ 	.byte	0x00, 0xf0, 0x11, 0x00


	//----- nvinfo : EIATTR_KPARAM_INFO
	.align		4
.L_45:
        /*0028*/ 	.byte	0x04, 0x17
        /*002a*/ 	.short	(.L_47 - .L_46)
.L_46:
        /*002c*/ 	.word	0x00000000
        /*0030*/ 	.short	0x0004
        /*0032*/ 	.short	0x0020
        /*0034*/ 	.byte	0x00, 0xf0, 0x11, 0x00


	//----- nvinfo : EIATTR_KPARAM_INFO
	.align		4
.L_47:
        /*0038*/ 	.byte	0x04, 0x17
        /*003a*/ 	.short	(.L_49 - .L_48)
.L_48:
        /*003c*/ 	.word	0x00000000
        /*0040*/ 	.short	0x0003
        /*0042*/ 	.short	0x0018
        /*0044*/ 	.byte	0x00, 0xf5, 0x21, 0x00


	//----- nvinfo : EIATTR_KPARAM_INFO
	.align		4
.L_49:
        /*0048*/ 	.byte	0x04, 0x17
        /*004a*/ 	.short	(.L_51 - .L_50)
.L_50:
        /*004c*/ 	.word	0x00000000
        /*0050*/ 	.short	0x0002
        /*0052*/ 	.short	0x0010
        /*0054*/ 	.byte	0x00, 0xf5, 0x21, 0x00


	//----- nvinfo : EIATTR_KPARAM_INFO
	.align		4
.L_51:
        /*0058*/ 	.byte	0x04, 0x17
        /*005a*/ 	.short	(.L_53 - .L_52)
.L_52:
        /*005c*/ 	.word	0x00000000
        /*0060*/ 	.short	0x0001
        /*0062*/ 	.short	0x0008
        /*0064*/ 	.byte	0x00, 0xf5, 0x21, 0x00


	//----- nvinfo : EIATTR_KPARAM_INFO
	.align		4
.L_53:
        /*0068*/ 	.byte	0x04, 0x17
        /*006a*/ 	.short	(.L_55 - .L_54)
.L_54:
        /*006c*/ 	.word	0x00000000
        /*0070*/ 	.short	0x0000
        /*0072*/ 	.short	0x0000
        /*0074*/ 	.byte	0x00, 0xf5, 0x21, 0x00


	//----- nvinfo : EIATTR_SPARSE_MMA_MASK
	.align		4
.L_55:
        /*0078*/ 	.byte	0x03, 0x50
        /*007a*/ 	.short	0x0000


	//----- nvinfo : EIATTR_MAXREG_COUNT
	.align		4
        /*007c*/ 	.byte	0x03, 0x1b
        /*007e*/ 	.short	0x00ff


	//----- nvinfo : EIATTR_MERCURY_ISA_VERSION
	.align		4
        /*0080*/ 	.byte	0x03, 0x5f
        /*0082*/ 	.short	0x0101


	//----- nvinfo : EIATTR_VRC_CTA_INIT_COUNT
	.align		4
        /*0084*/ 	.byte	0x02, 0x4a
	.zero		1
	.zero		1


	//----- nvinfo : EIATTR_EXIT_INSTR_OFFSETS
	.align		4
        /*0088*/ 	.byte	0x04, 0x1c
        /*008a*/ 	.short	(.L_57 - .L_56)


	//   ....[0]....
.L_56:
        /*008c*/ 	.word	0x00000080


	//   ....[1]....
        /*0090*/ 	.word	0x00000d30


	//   ....[2]....
        /*0094*/ 	.word	0x00001440


	//   ....[3]....
        /*0098*/ 	.word	0x000017e0


	//----- nvinfo : EIATTR_CRS_STACK_SIZE
	.align		4
.L_57:
        /*009c*/ 	.byte	0x04, 0x1e
        /*009e*/ 	.short	(.L_59 - .L_58)
.L_58:
        /*00a0*/ 	.word	0x00000000


	//----- nvinfo : EIATTR_CBANK_PARAM_SIZE
	.align		4
.L_59:
        /*00a4*/ 	.byte	0x03, 0x19
        /*00a6*/ 	.short	0x0030


	//----- nvinfo : EIATTR_PARAM_CBANK
	.align		4
        /*00a8*/ 	.byte	0x04, 0x0a
        /*00aa*/ 	.short	(.L_61 - .L_60)
	.align		4
.L_60:
        /*00ac*/ 	.word	index@(.nv.constant0.ad_series_f32)
        /*00b0*/ 	.short	0x0380
        /*00b2*/ 	.short	0x0030


	//----- nvinfo : EIATTR_SW_WAR
	.align		4
.L_61:
        /*00b4*/ 	.byte	0x04, 0x36
        /*00b6*/ 	.short	(.L_63 - .L_62)
.L_62:
        /*00b8*/ 	.word	0x00000008
.L_63:


//--------------------- .nv.callgraph             --------------------------
	.section	.nv.callgraph,"",@"SHT_CUDA_CALLGRAPH"
	.align	4
	.sectionentsize	8
	.align		4
        /*0000*/ 	.word	0x00000000
	.align		4
        /*0004*/ 	.word	0xffffffff
	.align		4
        /*0008*/ 	.word	0x00000000
	.align		4
        /*000c*/ 	.word	0xfffffffe
	.align		4
        /*0010*/ 	.word	0x00000000
	.align		4
        /*0014*/ 	.word	0xfffffffd
	.align		4
        /*0018*/ 	.word	0x00000000
	.align		4
        /*001c*/ 	.word	0xfffffffc


//--------------------- .text.ad_many_series_one_param_time_major_f32 --------------------------
	.section	.text.ad_many_series_one_param_time_major_f32,"ax",@progbits
	.align	128
        .global         ad_many_series_one_param_time_major_f32
        .type           ad_many_series_one_param_time_major_f32,@function
        .size           ad_many_series_one_param_time_major_f32,(.L_x_60 - ad_many_series_one_param_time_major_f32)
        .other          ad_many_series_one_param_time_major_f32,@"STO_CUDA_ENTRY STV_DEFAULT"
ad_many_series_one_param_time_major_f32:
.text.ad_many_series_one_param_time_major_f32:
[----:B------:R-:W-:Y:S01]  /*0000*/  LDC R1, c[0x0][0x37c] ;  /* 0x0000df00ff017b82 */ /* 0x000fe20000000800 */
[----:B------:R-:W0:Y:S07]  /*0010*/  S2R R0, SR_TID.X ;  /* 0x0000000000007919 */ /* 0x000e2e0000002100 */
[----:B------:R-:W1:Y:S08]  /*0020*/  LDC.64 R6, c[0x0][0x3a0] ;  /* 0x0000e800ff067b82 */ /* 0x000e700000000a00 */
[----:B------:R-:W2:Y:S01]  /*0030*/  S2UR UR4, SR_CTAID.X ;  /* 0x00000000000479c3 */ /* 0x000ea20000002500 */
[----:B-1----:R-:W-:-:S04]  /*0040*/  ISETP.GE.AND P0, PT, R7, 0x1, PT ;  /* 0x000000010700780c */ /* 0x002fc80003f06270 */
[----:B--2---:R-:W-:-:S04]  /*0050*/  ISETP.LE.OR P0, PT, R6, UR4, !P0 ;  /* 0x0000000406007c0c */ /* 0x004fc8000c703670 */
[----:B0-----:R-:W-:-:S13]  /*0060*/  ISETP.NE.OR P0, PT, R0, RZ, P0 ;  /* 0x000000ff0000720c */ /* 0x001fda0000705670 */
[----:B------:R-:W-:Y:S05]  /*0070*/  @P0 EXIT ;  /* 0x000000000000094d */ /* 0x000fea0003800000 */
[----:B------:R-:W-:Y:S01]  /*0080*/  ISETP.GE.U32.AND P0, PT, R7, 0x4, PT ;  /* 0x000000040700780c */ /* 0x000fe20003f06070 */
[----:B------:R-:W0:Y:S01]  /*0090*/  LDCU.64 UR6, c[0x0][0x358] ;  /* 0x00006b00ff0677ac */ /* 0x000e220008000a00 */
[----:B------:R-:W-:Y:S01]  /*00a0*/  IMAD.MOV.U32 R5, RZ, RZ, RZ ;  /* 0x000000ffff057224 */ /* 0x000fe200078e00ff */
[----:B------:R-:W-:-:S10]  /*00b0*/  CS2R R10, SRZ ;  /* 0x00000000000a7805 */ /* 0x000fd4000001ff00 */
[----:B------:R-:W-:Y:S05]  /*00c0*/  @!P0 BRA `(.L_x_0) ;  /* 0x0000000800cc8947 */ /* 0x000fea0003800000 */
[----:B------:R-:W1:Y:S01]  /*00d0*/  LDC R2, c[0x0][0x3a0] ;  /* 0x0000e800ff027b82 */ /* 0x000e620000000800 */
[----:B------:R-:W-:Y:S01]  /*00e0*/  LOP3.LUT R5, R7, 0x7ffffffc, RZ, 0xc0, !PT ;  /* 0x7ffffffc07057812 */ /* 0x000fe200078ec0ff */
[----:B------:R-:W-:Y:S01]  /*00f0*/  IMAD.U32 R3, RZ, RZ, UR4 ;  /* 0x00000004ff037e24 */ /* 0x000fe2000f8e00ff */
[----:B------:R-:W-:-:S03]  /*0100*/  CS2R R10, SRZ ;  /* 0x00000000000a7805 */ /* 0x000fc6000001ff00 */
[----:B------:R-:W-:Y:S02]  /*0110*/  IMAD.MOV R0, RZ, RZ, -R5 ;  /* 0x000000ffff007224 */ /* 0x000fe400078e0a05 */
[----:B------:R-:W2:Y:S08]  /*0120*/  LDC.64 R12, c[0x0][0x390] ;  /* 0x0000e400ff0c7b82 */ /* 0x000eb00000000a00 */
[----:B------:R-:W3:Y:S08]  /*0130*/  LDC.64 R14, c[0x0][0x398] ;  /* 0x0000e600ff0e7b82 */ /* 0x000ef00000000a00 */
[----:B------:R-:W4:Y:S02]  /*0140*/  LDC.64 R16, c[0x0][0x3a8] ;  /* 0x0000ea00ff107b82 */ /* 0x000f240000000a00 */
.L_x_9:
[----:B0-----:R-:W5:Y:S08]  /*0150*/  LDC.64 R22, c[0x0][0x380] ;  /* 0x0000e000ff167b82 */ /* 0x001f700000000a00 */
[----:B------:R-:W1:Y:S01]  /*0160*/  LDC.64 R20, c[0x0][0x388] ;  /* 0x0000e200ff147b82 */ /* 0x000e620000000a00 */
[----:B-----5:R-:W-:-:S05]  /*0170*/  IMAD.WIDE R22, R3, 0x4, R22 ;  /* 0x0000000403167825 */ /* 0x020fca00078e0216 */
[----:B0-----:R-:W5:Y:S01]  /*0180*/  LDG.E.CONSTANT R6, desc[UR6][R22.64] ;  /* 0x0000000616067981 */ /* 0x001f62000c1e9900 */
[----:B-1----:R-:W-:-:S05]  /*0190*/  IMAD.WIDE R20, R3, 0x4, R20 ;  /* 0x0000000403147825 */ /* 0x002fca00078e0214 */
[----:B------:R-:W2:Y:S01]  /*01a0*/  LDG.E.CONSTANT R28, desc[UR6][R20.64] ;  /* 0x00000006141c7981 */ /* 0x000ea2000c1e9900 */
[----:B------:R-:W-:-:S04]  /*01b0*/  IADD3 R0, PT, PT, R0, 0x4, RZ ;  /* 0x0000000400007810 */ /* 0x000fc80007ffe0ff */
[----:B------:R-:W-:Y:S01]  /*01c0*/  ISETP.NE.AND P1, PT, R0, RZ, PT ;  /* 0x000000ff0000720c */ /* 0x000fe20003f25270 */
[----:B-----5:R-:W-:Y:S08]  /*01d0*/  F2F.F64.F32 R6, R6 ;  /* 0x0000000600067310 */ /* 0x020ff00000201800 */
[----:B--2---:R-:W0:Y:S02]  /*01e0*/  F2F.F64.F32 R28, R28 ;  /* 0x0000001c001c7310 */ /* 0x004e240000201800 */
[----:B0-----:R-:W-:-:S08]  /*01f0*/  DADD R30, R6, -R28 ;  /* 0x00000000061e7229 */ /* 0x001fd0000000081c */
[----:B------:R-:W-:-:S14]  /*0200*/  DSETP.NEU.AND P0, PT, R30, RZ, PT ;  /* 0x000000ff1e00722a */ /* 0x000fdc0003f0d000 */
[----:B------:R-:W-:Y:S05]  /*0210*/  @!P0 BRA `(.L_x_1) ;  /* 0x0000000000688947 */ /* 0x000fea0003800000 */
[----:B------:R-:W-:-:S05]  /*0220*/  IMAD.WIDE R32, R3, 0x4, R12 ;  /* 0x0000000403207825 */ /* 0x000fca00078e020c */
[----:B------:R-:W2:Y:S01]  /*0230*/  LDG.E.CONSTANT R4, desc[UR6][R32.64] ;  /* 0x0000000620047981 */ /* 0x000ea2000c1e9900 */
[----:B---3--:R-:W-:-:S06]  /*0240*/  IMAD.WIDE R18, R3, 0x4, R14 ;  /* 0x0000000403127825 */ /* 0x008fcc00078e020e */
[----:B------:R-:W3:Y:S01]  /*0250*/  LDG.E.CONSTANT R18, desc[UR6][R18.64] ;  /* 0x0000000612127981 */ /* 0x000ee2000c1e9900 */
[----:B------:R-:W0:Y:S01]  /*0260*/  MUFU.RCP64H R25, R31 ;  /* 0x0000001f00197308 */ /* 0x000e220000001800 */
[----:B------:R-:W-:-:S06]  /*0270*/  IMAD.MOV.U32 R24, RZ, RZ, 0x1 ;  /* 0x00000001ff187424 */ /* 0x000fcc00078e00ff */
[----:B0-----:R-:W-:-:S08]  /*0280*/  DFMA R26, -R30, R24, 1 ;  /* 0x3ff000001e1a742b */ /* 0x001fd00000000118 */
[----:B------:R-:W-:-:S08]  /*0290*/  DFMA R26, R26, R26, R26 ;  /* 0x0000001a1a1a722b */ /* 0x000fd0000000001a */
[----:B------:R-:W-:Y:S01]  /*02a0*/  DFMA R26, R24, R26, R24 ;  /* 0x0000001a181a722b */ /* 0x000fe20000000018 */
[----:B--2---:R-:W0:Y:S08]  /*02b0*/  F2F.F64.F32 R8, R4 ;  /* 0x0000000400087310 */ /* 0x004e300000201800 */
[----:B---3--:R-:W1:Y:S01]  /*02c0*/  F2F.F64.F32 R18, R18 ;  /* 0x0000001200127310 */ /* 0x008e620000201800 */
[----:B0-----:R-:W-:-:S02]  /*02d0*/  DADD R24, -R28, R8 ;  /* 0x000000001c187229 */ /* 0x001fc40000000108 */
[----:B------:R-:W-:Y:S02]  /*02e0*/  DADD R6, R6, -R8 ;  /* 0x0000000006067229 */ /* 0x000fe40000000808 */
[----:B------:R-:W-:-:S06]  /*02f0*/  DFMA R8, -R30, R26, 1 ;  /* 0x3ff000001e08742b */ /* 0x000fcc000000011a */
[----:B------:R-:W-:Y:S02]  /*0300*/  DADD R32, R24, -R6 ;  /* 0x0000000018207229 */ /* 0x000fe40000000806 */
[----:B------:R-:W-:-:S08]  /*0310*/  DFMA R8, R26, R8, R26 ;  /* 0x000000081a08722b */ /* 0x000fd0000000001a */
[----:B------:R-:W-:Y:S01]  /*0320*/  DMUL R6, R32, R8 ;  /* 0x0000000820067228 */ /* 0x000fe20000000000 */
[----:B------:R-:W-:-:S07]  /*0330*/  FSETP.GEU.AND P2, PT, |R33|, 6.5827683646048100446e-37, PT ;  /* 0x036000002100780b */ /* 0x000fce0003f4e200 */
[----:B------:R-:W-:-:S08]  /*0340*/  DFMA R24, -R30, R6, R32 ;  /* 0x000000061e18722b */ /* 0x000fd00000000120 */
[----:B------:R-:W-:-:S10]  /*0350*/  DFMA R6, R8, R24, R6 ;  /* 0x000000180806722b */ /* 0x000fd40000000006 */
[----:B------:R-:W-:-:S05]  /*0360*/  FFMA R4, RZ, R31, R7 ;  /* 0x0000001fff047223 */ /* 0x000fca0000000007 */
[----:B------:R-:W-:-:S13]  /*0370*/  FSETP.GT.AND P0, PT, |R4|, 1.469367938527859385e-39, PT ;  /* 0x001000000400780b */ /* 0x000fda0003f04200 */
[----:B-1----:R-:W-:Y:S05]  /*0380*/  @P0 BRA P2, `(.L_x_2) ;  /* 0x0000000000080947 */ /* 0x002fea0001000000 */
[----:B------:R-:W-:-:S07]  /*0390*/  MOV R4, 0x3b0 ;  /* 0x000003b000047802 */ /* 0x000fce0000000f00 */
[----:B----4-:R-:W-:Y:S05]  /*03a0*/  CALL.REL.NOINC `($__internal_0_$__cuda_sm20_div_rn_f64_full) ;  /* 0x0000001000407944 */ /* 0x010fea0003c00000 */
.L_x_2:
[----:B------:R-:W-:-:S11]  /*03b0*/  DFMA R10, R18, R6, R10 ;  /* 0x00000006120a722b */ /* 0x000fd6000000000a */
.L_x_1:
[----:B------:R-:W-:-:S04]  /*03c0*/  IMAD.WIDE R18, R2, 0x4, R22 ;  /* 0x0000000402127825 */ /* 0x000fc800078e0216 */
[----:B------:R-:W-:Y:S01]  /*03d0*/  IMAD.WIDE R20, R2, 0x4, R20 ;  /* 0x0000000402147825 */ /* 0x000fe200078e0214 */
[----:B------:R-:W2:Y:S04]  /*03e0*/  LDG.E.CONSTANT R6, desc[UR6][R18.64] ;  /* 0x0000000612067981 */ /* 0x000ea8000c1e9900 */
[----:B------:R-:W5:Y:S01]  /*03f0*/  LDG.E.CONSTANT R8, desc[UR6][R20.64] ;  /* 0x0000000614087981 */ /* 0x000f62000c1e9900 */
[----:B------:R-:W0:Y:S01]  /*0400*/  F2F.F32.F64 R25, R10 ;  /* 0x0000000a00197310 */ /* 0x000e220000301000 */
[----:B----4-:R-:W-:-:S05]  /*0410*/  IMAD.WIDE R22, R3, 0x4, R16 ;  /* 0x0000000403167825 */ /* 0x010fca00078e0210 */
[----:B0-----:R0:W-:Y:S02]  /*0420*/  STG.E desc[UR6][R22.64], R25 ;  /* 0x0000001916007986 */ /* 0x0011e4000c101906 */
[----:B--2---:R-:W-:Y:S08]  /*0430*/  F2F.F64.F32 R6, R6 ;  /* 0x0000000600067310 */ /* 0x004ff00000201800 */
[----:B-----5:R-:W1:Y:S02]  /*0440*/  F2F.F64.F32 R8, R8 ;  /* 0x0000000800087310 */ /* 0x020e640000201800 */
[----:B-1----:R-:W-:-:S08]  /*0450*/  DADD R30, R6, -R8 ;  /* 0x00000000061e7229 */ /* 0x002fd00000000808 */
[----:B------:R-:W-:-:S14]  /*0460*/  DSETP.NEU.AND P0, PT, R30, RZ, PT ;  /* 0x000000ff1e00722a */ /* 0x000fdc0003f0d000 */
[----:B0-----:R-:W-:Y:S05]  /*0470*/  @!P0 BRA `(.L_x_3) ;  /* 0x0000000000708947 */ /* 0x001fea0003800000 */
[----:B------:R-:W-:-:S04]  /*0480*/  IMAD.WIDE R26, R3, 0x4, R12 ;  /* 0x00000004031a7825 */ /* 0x000fc800078e020c */
[----:B------:R-:W-:-:S05]  /*0490*/  IMAD.WIDE R26, R2, 0x4, R26 ;  /* 0x00000004021a7825 */ /* 0x000fca00078e021a */
[----:B------:R-:W2:Y:S01]  /*04a0*/  LDG.E.CONSTANT R28, desc[UR6][R26.64] ;  /* 0x000000061a1c7981 */ /* 0x000ea2000c1e9900 */
[----:B---3--:R-:W-:-:S04]  /*04b0*/  IMAD.WIDE R24, R3, 0x4, R14 ;  /* 0x0000000403187825 */ /* 0x008fc800078e020e */
[----:B------:R-:W-:-:S06]  /*04c0*/  IMAD.WIDE R24, R2, 0x4, R24 ;  /* 0x0000000402187825 */ /* 0x000fcc00078e0218 */
        /* <DEDUP_REMOVED lines=21> */
[----:B------:R-:W-:Y:S05]  /*0620*/  CALL.REL.NOINC `($__internal_0_$__cuda_sm20_div_rn_f64_full) ;  /* 0x0000000c00a07944 */ /* 0x000fea0003c00000 */
.L_x_4:
[----:B------:R-:W-:-:S11]  /*0630*/  DFMA R10, R24, R6, R10 ;  /* 0x00000006180a722b */ /* 0x000fd6000000000a */
.L_x_3:
[C---:B------:R-:W-:Y:S01]  /*0640*/  IMAD.WIDE R18, R2.reuse, 0x4, R18 ;  /* 0x0000000402127825 */ /* 0x040fe200078e0212 */
[----:B------:R-:W0:Y:S03]  /*0650*/  LDC.64 R24, c[0x0][0x398] ;  /* 0x0000e600ff187b82 */ /* 0x000e260000000a00 */
[C---:B------:R-:W-:Y:S01]  /*0660*/  IMAD.WIDE R20, R2.reuse, 0x4, R20 ;  /* 0x0000000402147825 */ /* 0x040fe200078e0214 */
[----:B------:R-:W2:Y:S04]  /*0670*/  LDG.E.CONSTANT R6, desc[UR6][R18.64] ;  /* 0x0000000612067981 */ /* 0x000ea8000c1e9900 */
[----:B------:R-:W4:Y:S01]  /*0680*/  LDG.E.CONSTANT R8, desc[UR6][R20.64] ;  /* 0x0000000614087981 */ /* 0x000f22000c1e9900 */
[----:B------:R-:W1:Y:S01]  /*0690*/  F2F.F32.F64 R27, R10 ;  /* 0x0000000a001b7310 */ /* 0x000e620000301000 */
[----:B------:R-:W-:-:S05]  /*06a0*/  IMAD.WIDE R22, R2, 0x4, R22 ;  /* 0x0000000402167825 */ /* 0x000fca00078e0216 */
[----:B-1----:R1:W-:Y:S01]  /*06b0*/  STG.E desc[UR6][R22.64], R27 ;  /* 0x0000001b16007986 */ /* 0x0023e2000c101906 */
[----:B0-----:R-:W-:-:S04]  /*06c0*/  IMAD.WIDE R24, R3, 0x4, R24 ;  /* 0x0000000403187825 */ /* 0x001fc800078e0218 */
[----:B------:R-:W-:-:S04]  /*06d0*/  IMAD.WIDE R24, R2, 0x4, R24 ;  /* 0x0000000402187825 */ /* 0x000fc800078e0218 */
[----:B------:R-:W-:Y:S01]  /*06e0*/  IMAD.WIDE R24, R2, 0x4, R24 ;  /* 0x0000000402187825 */ /* 0x000fe200078e0218 */
[----:B--2---:R-:W-:Y:S08]  /*06f0*/  F2F.F64.F32 R6, R6 ;  /* 0x0000000600067310 */ /* 0x004ff00000201800 */
[----:B----4-:R-:W0:Y:S02]  /*0700*/  F2F.F64.F32 R8, R8 ;  /* 0x0000000800087310 */ /* 0x010e240000201800 */
[----:B0-----:R-:W-:-:S08]  /*0710*/  DADD R30, R6, -R8 ;  /* 0x00000000061e7229 */ /* 0x001fd00000000808 */
[----:B------:R-:W-:-:S14]  /*0720*/  DSETP.NEU.AND P0, PT, R30, RZ, PT ;  /* 0x000000ff1e00722a */ /* 0x000fdc0003f0d000 */
[----:B-1----:R-:W-:Y:S05]  /*0730*/  @!P0 BRA `(.L_x_5) ;  /* 0x0000000000708947 */ /* 0x002fea0003800000 */
[----:B------:R-:W0:Y:S02]  /*0740*/  LDC.64 R26, c[0x0][0x390] ;  /* 0x0000e400ff1a7b82 */ /* 0x000e240000000a00 */
[----:B0-----:R-:W-:-:S04]  /*0750*/  IMAD.WIDE R26, R3, 0x4, R26 ;  /* 0x00000004031a7825 */ /* 0x001fc800078e021a */
[----:B------:R-:W-:-:S04]  /*0760*/  IMAD.WIDE R26, R2, 0x4, R26 ;  /* 0x00000004021a7825 */ /* 0x000fc800078e021a */
[----:B------:R-:W-:Y:S02]  /*0770*/  IMAD.WIDE R28, R2, 0x4, R26 ;  /* 0x00000004021c7825 */ /* 0x000fe400078e021a */
[----:B------:R-:W2:Y:S04]  /*0780*/  LDG.E.CONSTANT R26, desc[UR6][R24.64] ;  /* 0x00000006181a7981 */ /* 0x000ea8000c1e9900 */
[----:B------:R-:W4:Y:S01]  /*0790*/  LDG.E.CONSTANT R28, desc[UR6][R28.64] ;  /* 0x000000061c1c7981 */ /* 0x000f22000c1e9900 */
[----:B------:R-:W0:Y:S01]  /*07a0*/  MUFU.RCP64H R35, R31 ;  /* 0x0000001f00237308 */ /* 0x000e220000001800 */
[----:B------:R-:W-:-:S06]  /*07b0*/  MOV R34, 0x1 ;  /* 0x0000000100227802 */ /* 0x000fcc0000000f00 */
[----:B0-----:R-:W-:-:S08]  /*07c0*/  DFMA R32, -R30, R34, 1 ;  /* 0x3ff000001e20742b */ /* 0x001fd00000000122 */
[----:B------:R-:W-:-:S08]  /*07d0*/  DFMA R36, R32, R32, R32 ;  /* 0x000000202024722b */ /* 0x000fd00000000020 */
[----:B------:R-:W-:-:S08]  /*07e0*/  DFMA R36, R34, R36, R34 ;  /* 0x000000242224722b */ /* 0x000fd00000000022 */
[----:B------:R-:W-:-:S08]  /*07f0*/  DFMA R34, -R30, R36, 1 ;  /* 0x3ff000001e22742b */ /* 0x000fd00000000124 */
[----:B------:R-:W-:Y:S01]  /*0800*/  DFMA R34, R36, R34, R36 ;  /* 0x000000222422722b */ /* 0x000fe20000000024 */
[----:B----4-:R-:W0:Y:S02]  /*0810*/  F2F.F64.F32 R32, R28 ;  /* 0x0000001c00207310 */ /* 0x010e240000201800 */
[--C-:B0-----:R-:W-:Y:S02]  /*0820*/  DADD R8, -R8, R32.reuse ;  /* 0x0000000008087229 */ /* 0x101fe40000000120 */
[----:B------:R-:W-:-:S08]  /*0830*/  DADD R6, R6, -R32 ;  /* 0x0000000006067229 */ /* 0x000fd00000000820 */
[----:B------:R-:W-:-:S08]  /*0840*/  DADD R32, R8, -R6 ;  /* 0x0000000008207229 */ /* 0x000fd00000000806 */
[----:B------:R-:W-:-:S08]  /*0850*/  DMUL R6, R32, R34 ;  /* 0x0000002220067228 */ /* 0x000fd00000000000 */
[----:B------:R-:W-:-:S08]  /*0860*/  DFMA R8, -R30, R6, R32 ;  /* 0x000000061e08722b */ /* 0x000fd00000000120 */
[----:B------:R-:W-:Y:S01]  /*0870*/  DFMA R6, R34, R8, R6 ;  /* 0x000000082206722b */ /* 0x000fe20000000006 */
[----:B------:R-:W-:Y:S01]  /*0880*/  FSETP.GEU.AND P2, PT, |R33|, 6.5827683646048100446e-37, PT ;  /* 0x036000002100780b */ /* 0x000fe20003f4e200 */
[----:B--2---:R-:W0:Y:S08]  /*0890*/  F2F.F64.F32 R26, R26 ;  /* 0x0000001a001a7310 */ /* 0x004e300000201800 */
[----:B------:R-:W-:-:S05]  /*08a0*/  FFMA R4, RZ, R31, R7 ;  /* 0x0000001fff047223 */ /* 0x000fca0000000007 */
[----:B------:R-:W-:-:S13]  /*08b0*/  FSETP.GT.AND P0, PT, |R4|, 1.469367938527859385e-39, PT ;  /* 0x001000000400780b */ /* 0x000fda0003f04200 */
[----:B0-----:R-:W-:Y:S05]  /*08c0*/  @P0 BRA P2, `(.L_x_6) ;  /* 0x0000000000080947 */ /* 0x001fea0001000000 */
[----:B------:R-:W-:-:S07]  /*08d0*/  MOV R4, 0x8f0 ;  /* 0x000008f000047802 */ /* 0x000fce0000000f00 */
[----:B---3--:R-:W-:Y:S05]  /*08e0*/  CALL.REL.NOINC `($__internal_0_$__cuda_sm20_div_rn_f64_full) ;  /* 0x0000000800f07944 */ /* 0x008fea0003c00000 */
.L_x_6:
[----:B------:R-:W-:-:S11]  /*08f0*/  DFMA R10, R26, R6, R10 ;  /* 0x000000061a0a722b */ /* 0x000fd6000000000a */
.L_x_5:
[----:B------:R-:W-:-:S04]  /*0900*/  IMAD.WIDE R18, R2, 0x4, R18 ;  /* 0x0000000402127825 */ /* 0x000fc800078e0212 */
[C---:B------:R-:W-:Y:S01]  /*0910*/  IMAD.WIDE R20, R2.reuse, 0x4, R20 ;  /* 0x0000000402147825 */ /* 0x040fe200078e0214 */
[----:B------:R-:W2:Y:S04]  /*0920*/  LDG.E.CONSTANT R6, desc[UR6][R18.64] ;  /* 0x0000000612067981 */ /* 0x000ea8000c1e9900 */
[----:B------:R-:W4:Y:S01]  /*0930*/  LDG.E.CONSTANT R8, desc[UR6][R20.64] ;  /* 0x0000000614087981 */ /* 0x000f22000c1e9900 */
[----:B------:R-:W0:Y:S01]  /*0940*/  F2F.F32.F64 R27, R10 ;  /* 0x0000000a001b7310 */ /* 0x000e220000301000 */
[----:B------:R-:W-:-:S05]  /*0950*/  IMAD.WIDE R22, R2, 0x4, R22 ;  /* 0x0000000402167825 */ /* 0x000fca00078e0216 */
[----:B0-----:R0:W-:Y:S02]  /*0960*/  STG.E desc[UR6][R22.64], R27 ;  /* 0x0000001b16007986 */ /* 0x0011e4000c101906 */
[----:B--2---:R-:W-:Y:S08]  /*0970*/  F2F.F64.F32 R6, R6 ;  /* 0x0000000600067310 */ /* 0x004ff00000201800 */
[----:B----4-:R-:W1:Y:S02]  /*0980*/  F2F.F64.F32 R8, R8 ;  /* 0x0000000800087310 */ /* 0x010e640000201800 */
[----:B-1----:R-:W-:-:S08]  /*0990*/  DADD R30, R6, -R8 ;  /* 0x00000000061e7229 */ /* 0x002fd00000000808 */
[----:B------:R-:W-:-:S14]  /*09a0*/  DSETP.NEU.AND P0, PT, R30, RZ, PT ;  /* 0x000000ff1e00722a */ /* 0x000fdc0003f0d000 */
[----:B0-----:R-:W-:Y:S05]  /*09b0*/  @!P0 BRA `(.L_x_7) ;  /* 0x0000000000788947 */ /* 0x001fea0003800000 */
[----:B------:R-:W0:Y:S02]  /*09c0*/  LDC.64 R18, c[0x0][0x390] ;  /* 0x0000e400ff127b82 */ /* 0x000e240000000a00 */
[----:B0-----:R-:W-:-:S04]  /*09d0*/  IMAD.WIDE R18, R3, 0x4, R18 ;  /* 0x0000000403127825 */ /* 0x001fc800078e0212 */
[----:B------:R-:W-:-:S04]  /*09e0*/  IMAD.WIDE R18, R2, 0x4, R18 ;  /* 0x0000000402127825 */ /* 0x000fc800078e0212 */
[----:B------:R-:W-:-:S04]  /*09f0*/  IMAD.WIDE R18, R2, 0x4, R18 ;  /* 0x0000000402127825 */ /* 0x000fc800078e0212 */
[----:B------:R-:W-:-:S06]  /*0a00*/  IMAD.WIDE R20, R2, 0x4, R18 ;  /* 0x0000000402147825 */ /* 0x000fcc00078e0212 */
[----:B------:R-:W2:Y:S01]  /*0a10*/  LDG.E.CONSTANT R20, desc[UR6][R20.64] ;  /* 0x0000000614147981 */ /* 0x000ea2000c1e9900 */
[----:B------:R-:W-:-:S06]  /*0a20*/  IMAD.WIDE R18, R2, 0x4, R24 ;  /* 0x0000000402127825 */ /* 0x000fcc00078e0218 */
[----:B------:R-:W4:Y:S01]  /*0a30*/  LDG.E.CONSTANT R18, desc[UR6][R18.64] ;  /* 0x0000000612127981 */ /* 0x000f22000c1e9900 */
[----:B------:R-:W0:Y:S01]  /*0a40*/  MUFU.RCP64H R27, R31 ;  /* 0x0000001f001b7308 */ /* 0x000e220000001800 */
[----:B------:R-:W-:-:S06]  /*0a50*/  IMAD.MOV.U32 R26, RZ, RZ, 0x1 ;  /* 0x00000001ff1a7424 */ /* 0x000fcc00078e00ff */
[----:B0-----:R-:W-:-:S08]  /*0a60*/  DFMA R24, -R30, R26, 1 ;  /* 0x3ff000001e18742b */ /* 0x001fd0000000011a */
[----:B------:R-:W-:-:S08]  /*0a70*/  DFMA R28, R24, R24, R24 ;  /* 0x00000018181c722b */ /* 0x000fd00000000018 */
[----:B------:R-:W-:-:S08]  /*0a80*/  DFMA R28, R26, R28, R26 ;  /* 0x0000001c1a1c722b */ /* 0x000fd0000000001a */
[----:B------:R-:W-:-:S08]  /*0a90*/  DFMA R26, -R30, R28, 1 ;  /* 0x3ff000001e1a742b */ /* 0x000fd0000000011c */
[----:B------:R-:W-:Y:S01]  /*0aa0*/  DFMA R26, R28, R26, R28 ;  /* 0x0000001a1c1a722b */ /* 0x000fe2000000001c */
[----:B--2---:R-:W0:Y:S08]  /*0ab0*/  F2F.F64.F32 R24, R20 ;  /* 0x0000001400187310 */ /* 0x004e300000201800 */
[----:B----4-:R-:W1:Y:S01]  /*0ac0*/  F2F.F64.F32 R18, R18 ;  /* 0x0000001200127310 */ /* 0x010e620000201800 */
[----:B0-----:R-:W-:-:S02]  /*0ad0*/  DADD R8, -R8, R24 ;  /* 0x0000000008087229 */ /* 0x001fc40000000118 */
[----:B------:R-:W-:-:S08]  /*0ae0*/  DADD R6, R6, -R24 ;  /* 0x0000000006067229 */ /* 0x000fd00000000818 */
[----:B------:R-:W-:-:S08]  /*0af0*/  DADD R32, R8, -R6 ;  /* 0x0000000008207229 */ /* 0x000fd00000000806 */
[----:B------:R-:W-:Y:S02]  /*0b00*/  DMUL R6, R32, R26 ;  /* 0x0000001a20067228 */ /* 0x000fe40000000000 */
[----:B------:R-:W-:-:S06]  /*0b10*/  FSETP.GEU.AND P2, PT, |R33|, 6.5827683646048100446e-37, PT ;  /* 0x036000002100780b */ /* 0x000fcc0003f4e200 */
[----:B------:R-:W-:-:S08]  /*0b20*/  DFMA R8, -R30, R6, R32 ;  /* 0x000000061e08722b */ /* 0x000fd00000000120 */
[----:B------:R-:W-:-:S10]  /*0b30*/  DFMA R6, R26, R8, R6 ;  /* 0x000000081a06722b */ /* 0x000fd40000000006 */
[----:B------:R-:W-:-:S05]  /*0b40*/  FFMA R4, RZ, R31, R7 ;  /* 0x0000001fff047223 */ /* 0x000fca0000000007 */
[----:B------:R-:W-:-:S13]  /*0b50*/  FSETP.GT.AND P0, PT, |R4|, 1.469367938527859385e-39, PT ;  /* 0x001000000400780b */ /* 0x000fda0003f04200 */
[----:B-1----:R-:W-:Y:S05]  /*0b60*/  @P0 BRA P2, `(.L_x_8) ;  /* 0x0000000000080947 */ /* 0x002fea0001000000 */
[----:B------:R-:W-:-:S07]  /*0b70*/  MOV R4, 0xb90 ;  /* 0x00000b9000047802 */ /* 0x000fce0000000f00 */
[----:B---3--:R-:W-:Y:S05]  /*0b80*/  CALL.REL.NOINC `($__internal_0_$__cuda_sm20_div_rn_f64_full) ;  /* 0x0000000800487944 */ /* 0x008fea0003c00000 */
.L_x_8:
[----:B------:R-:W-:-:S11]  /*0b90*/  DFMA R10, R18, R6, R10 ;  /* 0x00000006120a722b */ /* 0x000fd6000000000a */
.L_x_7:
[----:B------:R-:W0:Y:S01]  /*0ba0*/  F2F.F32.F64 R7, R10 ;  /* 0x0000000a00077310 */ /* 0x000e220000301000 */
[----:B------:R-:W-:-:S04]  /*0bb0*/  IMAD.MOV.U32 R6, RZ, RZ, R2 ;  /* 0x000000ffff067224 */ /* 0x000fc800078e0002 */
[C---:B------:R-:W-:Y:S01]  /*0bc0*/  IMAD.WIDE R22, R6.reuse, 0x4, R22 ;  /* 0x0000000406167825 */ /* 0x040fe200078e0216 */
[----:B------:R-:W-:-:S04]  /*0bd0*/  LEA R3, R6, R3, 0x2 ;  /* 0x0000000306037211 */ /* 0x000fc800078e10ff */
[----:B0-----:R0:W-:Y:S01]  /*0be0*/  STG.E desc[UR6][R22.64], R7 ;  /* 0x0000000716007986 */ /* 0x0011e2000c101906 */
[----:B------:R-:W-:Y:S05]  /*0bf0*/  @P1 BRA `(.L_x_9) ;  /* 0xfffffff400541947 */ /* 0x000fea000383ffff */
.L_x_0:
[----:B------:R-:W1:Y:S02]  /*0c00*/  LDC R0, c[0x0][0x3a4] ;  /* 0x0000e900ff007b82 */ /* 0x000e640000000800 */
[----:B-1----:R-:W-:-:S13]  /*0c10*/  LOP3.LUT P0, R0, R0, 0x3, RZ, 0xc0, !PT ;  /* 0x0000000300007812 */ /* 0x002fda000780c0ff */
[----:B0-----:R-:W-:Y:S05]  /*0c20*/  @!P0 EXIT ;  /* 0x000000000000894d */ /* 0x001fea0003800000 */
[----:B------:R-:W-:-:S13]  /*0c30*/  ISETP.NE.AND P0, PT, R0, 0x1, PT ;  /* 0x000000010000780c */ /* 0x000fda0003f05270 */
[----:B------:R-:W-:Y:S05]  /*0c40*/  @!P0 BRA `(.L_x_10) ;  /* 0x0000000400548947 */ /* 0x000fea0003800000 */
[----:B------:R-:W0:Y:S01]  /*0c50*/  LDC.64 R18, c[0x0][0x380] ;  /* 0x0000e000ff127b82 */ /* 0x000e220000000a00 */
[----:B------:R-:W-:-:S07]  /*0c60*/  IMAD R0, R5, R6, UR4 ;  /* 0x0000000405007e24 */ /* 0x000fce000f8e0206 */
[----:B------:R-:W1:Y:S08]  /*0c70*/  LDC.64 R16, c[0x0][0x388] ;  /* 0x0000e200ff107b82 */ /* 0x000e700000000a00 */
[----:B---3--:R-:W2:Y:S01]  /*0c80*/  LDC.64 R14, c[0x0][0x390] ;  /* 0x0000e400ff0e7b82 */ /* 0x008ea20000000a00 */
[----:B0-----:R-:W-:-:S07]  /*0c90*/  IMAD.WIDE R18, R0, 0x4, R18 ;  /* 0x0000000400127825 */ /* 0x001fce00078e0212 */
[----:B------:R-:W0:Y:S01]  /*0ca0*/  LDC.64 R12, c[0x0][0x398] ;  /* 0x0000e600ff0c7b82 */ /* 0x000e220000000a00 */
[----:B------:R-:W3:Y:S01]  /*0cb0*/  LDG.E.CONSTANT R22, desc[UR6][R18.64] ;  /* 0x0000000612167981 */ /* 0x000ee2000c1e9900 */
[----:B-1----:R-:W-:-:S05]  /*0cc0*/  IMAD.WIDE R16, R0, 0x4, R16 ;  /* 0x0000000400107825 */ /* 0x002fca00078e0210 */
[----:B------:R-:W4:Y:S01]  /*0cd0*/  LDG.E.CONSTANT R24, desc[UR6][R16.64] ;  /* 0x0000000610187981 */ /* 0x000f22000c1e9900 */
[----:B--2---:R-:W-:-:S04]  /*0ce0*/  IMAD.WIDE R14, R0, 0x4, R14 ;  /* 0x00000004000e7825 */ /* 0x004fc800078e020e */
[----:B0-----:R-:W-:Y:S01]  /*0cf0*/  IMAD.WIDE R12, R0, 0x4, R12 ;  /* 0x00000004000c7825 */ /* 0x001fe200078e020c */
[----:B---3--:R-:W-:Y:S08]  /*0d00*/  F2F.F64.F32 R22, R22 ;  /* 0x0000001600167310 */ /* 0x008ff00000201800 */
[----:B----4-:R-:W0:Y:S02]  /*0d10*/  F2F.F64.F32 R24, R24 ;  /* 0x0000001800187310 */ /* 0x010e240000201800 */
[----:B0-----:R-:W-:-:S08]  /*0d20*/  DADD R30, R22, -R24 ;  /* 0x00000000161e7229 */ /* 0x001fd00000000818 */
[----:B------:R-:W-:-:S14]  /*0d30*/  DSETP.NEU.AND P0, PT, R30, RZ, PT ;  /* 0x000000ff1e00722a */ /* 0x000fdc0003f0d000 */
[----:B------:R-:W-:Y:S05]  /*0d40*/  @!P0 BRA `(.L_x_11) ;  /* 0x0000000000608947 */ /* 0x000fea0003800000 */
[----:B------:R-:W2:Y:S04]  /*0d50*/  LDG.E.CONSTANT R3, desc[UR6][R14.64] ;  /* 0x000000060e037981 */ /* 0x000ea8000c1e9900 */
        /* <DEDUP_REMOVED lines=22> */
.L_x_12:
[----:B------:R-:W-:-:S11]  /*0ec0*/  DFMA R10, R2, R6, R10 ;  /* 0x00000006020a722b */ /* 0x000fd6000000000a */
.L_x_11:
[----:B------:R-:W0:Y:S08]  /*0ed0*/  LDC R23, c[0x0][0x3a0] ;  /* 0x0000e800ff177b82 */ /* 0x000e300000000800 */
[----:B------:R-:W1:Y:S01]  /*0ee0*/  LDC.64 R2, c[0x0][0x3a8] ;  /* 0x0000ea00ff027b82 */ /* 0x000e620000000a00 */
[----:B0-----:R-:W-:-:S04]  /*0ef0*/  IMAD.WIDE R16, R23, 0x4, R16 ;  /* 0x0000000417107825 */ /* 0x001fc800078e0210 */
[----:B------:R-:W-:Y:S02]  /*0f00*/  IMAD.WIDE R18, R23, 0x4, R18 ;  /* 0x0000000417127825 */ /* 0x000fe400078e0212 */
[----:B------:R-:W2:Y:S04]  /*0f10*/  LDG.E.CONSTANT R16, desc[UR6][R16.64] ;  /* 0x0000000610107981 */ /* 0x000ea8000c1e9900 */
[----:B------:R-:W3:Y:S01]  /*0f20*/  LDG.E.CONSTANT R6, desc[UR6][R18.64] ;  /* 0x0000000612067981 */ /* 0x000ee2000c1e9900 */
[----:B------:R-:W0:Y:S01]  /*0f30*/  F2F.F32.F64 R9, R10 ;  /* 0x0000000a00097310 */ /* 0x000e220000301000 */
[----:B-1----:R-:W-:-:S05]  /*0f40*/  IMAD.WIDE R2, R0, 0x4, R2 ;  /* 0x0000000400027825 */ /* 0x002fca00078e0202 */
[----:B0-----:R0:W-:Y:S02]  /*0f50*/  STG.E desc[UR6][R2.64], R9 ;  /* 0x0000000902007986 */ /* 0x0011e4000c101906 */
[----:B--2---:R-:W-:Y:S08]  /*0f60*/  F2F.F64.F32 R20, R16 ;  /* 0x0000001000147310 */ /* 0x004ff00000201800 */
[----:B---3--:R-:W1:Y:S02]  /*0f70*/  F2F.F64.F32 R6, R6 ;  /* 0x0000000600067310 */ /* 0x008e640000201800 */
[----:B-1----:R-:W-:-:S08]  /*0f80*/  DADD R30, R6, -R20 ;  /* 0x00000000061e7229 */ /* 0x002fd00000000814 */
[----:B------:R-:W-:-:S14]  /*0f90*/  DSETP.NEU.AND P0, PT, R30, RZ, PT ;  /* 0x000000ff1e00722a */ /* 0x000fdc0003f0d000 */
[----:B0-----:R-:W-:Y:S05]  /*0fa0*/  @!P0 BRA `(.L_x_13) ;  /* 0x0000000000688947 */ /* 0x001fea0003800000 */
[----:B------:R-:W-:-:S06]  /*0fb0*/  IMAD.WIDE R14, R23, 0x4, R14 ;  /* 0x00000004170e7825 */ /* 0x000fcc00078e020e */
[----:B------:R-:W2:Y:S01]  /*0fc0*/  LDG.E.CONSTANT R14, desc[UR6][R14.64] ;  /* 0x000000060e0e7981 */ /* 0x000ea2000c1e9900 */
[----:B------:R-:W-:-:S05]  /*0fd0*/  IMAD.WIDE R12, R23, 0x4, R12 ;  /* 0x00000004170c7825 */ /* 0x000fca00078e020c */
[----:B------:R0:W3:Y:S01]  /*0fe0*/  LDG.E.CONSTANT R0, desc[UR6][R12.64] ;  /* 0x000000060c007981 */ /* 0x0000e2000c1e9900 */
[----:B------:R-:W1:Y:S01]  /*0ff0*/  MUFU.RCP64H R17, R31 ;  /* 0x0000001f00117308 */ /* 0x000e620000001800 */
[----:B------:R-:W-:-:S06]  /*1000*/  IMAD.MOV.U32 R16, RZ, RZ, 0x1 ;  /* 0x00000001ff107424 */ /* 0x000fcc00078e00ff */
[----:B-1----:R-:W-:-:S08]  /*1010*/  DFMA R18, -R30, R16, 1 ;  /* 0x3ff000001e12742b */ /* 0x002fd00000000110 */
[----:B------:R-:W-:-:S08]  /*1020*/  DFMA R18, R18, R18, R18 ;  /* 0x000000121212722b */ /* 0x000fd00000000012 */
[----:B------:R-:W-:Y:S01]  /*1030*/  DFMA R18, R16, R18, R16 ;  /* 0x000000121012722b */ /* 0x000fe20000000010 */
[----:B--2---:R-:W1:Y:S02]  /*1040*/  F2F.F64.F32 R8, R14 ;  /* 0x0000000e00087310 */ /* 0x004e640000201800 */
[--C-:B-1----:R-:W-:Y:S02]  /*1050*/  DADD R16, -R20, R8.reuse ;  /* 0x0000000014107229 */ /* 0x102fe40000000108 */
[----:B------:R-:W-:-:S03]  /*1060*/  DADD R6, R6, -R8 ;  /* 0x0000000006067229 */ /* 0x000fc60000000808 */
[----:B------:R-:W-:-:S05]  /*1070*/  DFMA R8, -R30, R18, 1 ;  /* 0x3ff000001e08742b */ /* 0x000fca0000000112 */
[----:B------:R-:W-:-:S03]  /*1080*/  DADD R32, R16, -R6 ;  /* 0x0000000010207229 */ /* 0x000fc60000000806 */
[----:B------:R-:W-:-:S08]  /*1090*/  DFMA R8, R18, R8, R18 ;  /* 0x000000081208722b */ /* 0x000fd00000000012 */
[----:B------:R-:W-:Y:S01]  /*10a0*/  DMUL R6, R32, R8 ;  /* 0x0000000820067228 */ /* 0x000fe20000000000 */
[----:B------:R-:W-:-:S07]  /*10b0*/  FSETP.GEU.AND P1, PT, |R33|, 6.5827683646048100446e-37, PT ;  /* 0x036000002100780b */ /* 0x000fce0003f2e200 */
[----:B0-----:R-:W-:-:S08]  /*10c0*/  DFMA R12, -R30, R6, R32 ;  /* 0x000000061e0c722b */ /* 0x001fd00000000120 */
[----:B------:R-:W-:Y:S02]  /*10d0*/  DFMA R6, R8, R12, R6 ;  /* 0x0000000c0806722b */ /* 0x000fe40000000006 */
[----:B---3--:R0:W1:Y:S08]  /*10e0*/  F2F.F64.F32 R12, R0 ;  /* 0x00000000000c7310 */ /* 0x0080700000201800 */
[----:B------:R-:W-:-:S05]  /*10f0*/  FFMA R4, RZ, R31, R7 ;  /* 0x0000001fff047223 */ /* 0x000fca0000000007 */
[----:B------:R-:W-:-:S13]  /*1100*/  FSETP.GT.AND P0, PT, |R4|, 1.469367938527859385e-39, PT ;  /* 0x001000000400780b */ /* 0x000fda0003f04200 */
[----:B01----:R-:W-:Y:S05]  /*1110*/  @P0 BRA P1, `(.L_x_14) ;  /* 0x0000000000080947 */ /* 0x003fea0000800000 */
[----:B------:R-:W-:-:S07]  /*1120*/  MOV R4, 0x1140 ;  /* 0x0000114000047802 */ /* 0x000fce0000000f00 */
[----:B------:R-:W-:Y:S05]  /*1130*/  CALL.REL.NOINC `($__internal_0_$__cuda_sm20_div_rn_f64_full) ;  /* 0x0000000000dc7944 */ /* 0x000fea0003c00000 */
.L_x_14:
[----:B------:R-:W-:-:S11]  /*1140*/  DFMA R10, R12, R6, R10 ;  /* 0x000000060c0a722b */ /* 0x000fd6000000000a */
.L_x_13:
[----:B------:R-:W0:Y:S01]  /*1150*/  LDC R6, c[0x0][0x3a0] ;  /* 0x0000e800ff067b82 */ /* 0x000e220000000800 */
[----:B------:R-:W1:Y:S01]  /*1160*/  F2F.F32.F64 R7, R10 ;  /* 0x0000000a00077310 */ /* 0x000e620000301000 */
[----:B------:R-:W-:Y:S01]  /*1170*/  IADD3 R5, PT, PT, R5, 0x2, RZ ;  /* 0x0000000205057810 */ /* 0x000fe20007ffe0ff */
[----:B0-----:R-:W-:-:S05]  /*1180*/  IMAD.WIDE R2, R6, 0x4, R2 ;  /* 0x0000000406027825 */ /* 0x001fca00078e0202 */
[----:B-1----:R0:W-:Y:S02]  /*1190*/  STG.E desc[UR6][R2.64], R7 ;  /* 0x0000000702007986 */ /* 0x0021e4000c101906 */
.L_x_10:
[----:B------:R-:W1:Y:S02]  /*11a0*/  LDC R0, c[0x0][0x3a4] ;  /* 0x0000e900ff007b82 */ /* 0x000e640000000800 */
[----:B-1----:R-:W-:-:S04]  /*11b0*/  LOP3.LUT R0, R0, 0x1, RZ, 0xc0, !PT ;  /* 0x0000000100007812 */ /* 0x002fc800078ec0ff */
[----:B------:R-:W-:-:S13]  /*11c0*/  ISETP.NE.U32.AND P0, PT, R0, 0x1, PT ;  /* 0x000000010000780c */ /* 0x000fda0003f05070 */
[----:B------:R-:W-:Y:S05]  /*11d0*/  @P0 EXIT ;  /* 0x000000000000094d */ /* 0x000fea0003800000 */
[----:B0-----:R-:W0:Y:S01]  /*11e0*/  LDC.64 R2, c[0x0][0x380] ;  /* 0x0000e000ff027b82 */ /* 0x001e220000000a00 */
[----:B------:R-:W-:-:S07]  /*11f0*/  IMAD R5, R5, R6, UR4 ;  /* 0x0000000405057e24 */ /* 0x000fce000f8e0206 */
[----:B------:R-:W1:Y:S01]  /*1200*/  LDC.64 R8, c[0x0][0x388] ;  /* 0x0000e200ff087b82 */ /* 0x000e620000000a00 */
[----:B0-----:R-:W-:-:S06]  /*1210*/  IMAD.WIDE R2, R5, 0x4, R2 ;  /* 0x0000000405027825 */ /* 0x001fcc00078e0202 */
[----:B------:R-:W2:Y:S01]  /*1220*/  LDG.E.CONSTANT R2, desc[UR6][R2.64] ;  /* 0x0000000602027981 */ /* 0x000ea2000c1e9900 */
[----:B-1----:R-:W-:-:S06]  /*1230*/  IMAD.WIDE R6, R5, 0x4, R8 ;  /* 0x0000000405067825 */ /* 0x002fcc00078e0208 */
[----:B------:R-:W3:Y:S01]  /*1240*/  LDG.E.CONSTANT R6, desc[UR6][R6.64] ;  /* 0x0000000606067981 */ /* 0x000ee2000c1e9900 */
[----:B--2---:R-:W-:Y:S08]  /*1250*/  F2F.F64.F32 R12, R2 ;  /* 0x00000002000c7310 */ /* 0x004ff00000201800 */
[----:B---3--:R-:W0:Y:S02]  /*1260*/  F2F.F64.F32 R14, R6 ;  /* 0x00000006000e7310 */ /* 0x008e240000201800 */
[----:B0-----:R-:W-:-:S08]  /*1270*/  DADD R30, R12, -R14 ;  /* 0x000000000c1e7229 */ /* 0x001fd0000000080e */
[----:B------:R-:W-:-:S14]  /*1280*/  DSETP.NEU.AND P0, PT, R30, RZ, PT ;  /* 0x000000ff1e00722a */ /* 0x000fdc0003f0d000 */
[----:B------:R-:W-:Y:S05]  /*1290*/  @!P0 BRA `(.L_x_15) ;  /* 0x0000000000708947 */ /* 0x000fea0003800000 */
[----:B------:R-:W0:Y:S08]  /*12a0*/  LDC.64 R16, c[0x0][0x390] ;  /* 0x0000e400ff107b82 */ /* 0x000e300000000a00 */
[----:B------:R-:W1:Y:S01]  /*12b0*/  LDC.64 R18, c[0x0][0x398] ;  /* 0x0000e600ff127b82 */ /* 0x000e620000000a00 */
[----:B0-----:R-:W-:-:S06]  /*12c0*/  IMAD.WIDE R16, R5, 0x4, R16 ;  /* 0x0000000405107825 */ /* 0x001fcc00078e0210 */
[----:B------:R-:W2:Y:S01]  /*12d0*/  LDG.E.CONSTANT R16, desc[UR6][R16.64] ;  /* 0x0000000610107981 */ /* 0x000ea2000c1e9900 */
[----:B-1----:R-:W-:-:S06]  /*12e0*/  IMAD.WIDE R18, R5, 0x4, R18 ;  /* 0x0000000405127825 */ /* 0x002fcc00078e0212 */
[----:B------:R-:W3:Y:S01]  /*12f0*/  LDG.E.CONSTANT R18, desc[UR6][R18.64] ;  /* 0x0000000612127981 */ /* 0x000ee2000c1e9900 */
[----:B------:R-:W0:Y:S01]  /*1300*/  MUFU.RCP64H R7, R31 ;  /* 0x0000001f00077308 */ /* 0x000e220000001800 */
[----:B------:R-:W-:-:S06]  /*1310*/  IMAD.MOV.U32 R6, RZ, RZ, 0x1 ;  /* 0x00000001ff067424 */ /* 0x000fcc00078e00ff */
[----:B0-----:R-:W-:-:S08]  /*1320*/  DFMA R8, -R30, R6, 1 ;  /* 0x3ff000001e08742b */ /* 0x001fd00000000106 */
[----:B------:R-:W-:-:S08]  /*1330*/  DFMA R8, R8, R8, R8 ;  /* 0x000000080808722b */ /* 0x000fd00000000008 */
[----:B------:R-:W-:Y:S01]  /*1340*/  DFMA R8, R6, R8, R6 ;  /* 0x000000080608722b */ /* 0x000fe20000000006 */
[----:B--2---:R-:W0:Y:S02]  /*1350*/  F2F.F64.F32 R2, R16 ;  /* 0x0000001000027310 */ /* 0x004e240000201800 */
[--C-:B0-----:R-:W-:Y:S02]  /*1360*/  DADD R6, -R14, R2.reuse ;  /* 0x000000000e067229 */ /* 0x101fe40000000102 */
[----:B------:R-:W-:-:S03]  /*1370*/  DADD R2, R12, -R2 ;  /* 0x000000000c027229 */ /* 0x000fc60000000802 */
[----:B------:R-:W-:-:S05]  /*1380*/  DFMA R12, -R30, R8, 1 ;  /* 0x3ff000001e0c742b */ /* 0x000fca0000000108 */
[----:B------:R-:W-:-:S03]  /*1390*/  DADD R32, R6, -R2 ;  /* 0x0000000006207229 */ /* 0x000fc60000000802 */
[----:B------:R-:W-:-:S08]  /*13a0*/  DFMA R12, R8, R12, R8 ;  /* 0x0000000c080c722b */ /* 0x000fd00000000008 */
[----:B------:R-:W-:Y:S01]  /*13b0*/  DMUL R6, R32, R12 ;  /* 0x0000000c20067228 */ /* 0x000fe20000000000 */
[----:B------:R-:W-:-:S07]  /*13c0*/  FSETP.GEU.AND P1, PT, |R33|, 6.5827683646048100446e-37, PT ;  /* 0x036000002100780b */ /* 0x000fce0003f2e200 */
[----:B------:R-:W-:-:S08]  /*13d0*/  DFMA R2, -R30, R6, R32 ;  /* 0x000000061e02722b */ /* 0x000fd00000000120 */
[----:B------:R-:W-:Y:S02]  /*13e0*/  DFMA R6, R12, R2, R6 ;  /* 0x000000020c06722b */ /* 0x000fe40000000006 */
[----:B---3--:R0:W1:Y:S08]  /*13f0*/  F2F.F64.F32 R2, R18 ;  /* 0x0000001200027310 */ /* 0x0080700000201800 */
[----:B------:R-:W-:-:S05]  /*1400*/  FFMA R0, RZ, R31, R7 ;  /* 0x0000001fff007223 */ /* 0x000fca0000000007 */
[----:B------:R-:W-:-:S13]  /*1410*/  FSETP.GT.AND P0, PT, |R0|, 1.469367938527859385e-39, PT ;  /* 0x001000000000780b */ /* 0x000fda0003f04200 */
[----:B01----:R-:W-:Y:S05]  /*1420*/  @P0 BRA P1, `(.L_x_16) ;  /* 0x0000000000080947 */ /* 0x003fea0000800000 */
[----:B------:R-:W-:-:S07]  /*1430*/  MOV R4, 0x1450 ;  /* 0x0000145000047802 */ /* 0x000fce0000000f00 */
[----:B------:R-:W-:Y:S05]  /*1440*/  CALL.REL.NOINC `($__internal_0_$__cuda_sm20_div_rn_f64_full) ;  /* 0x0000000000187944 */ /* 0x000fea0003c00000 */
.L_x_16:
[----:B------:R-:W-:-:S11]  /*1450*/  DFMA R10, R2, R6, R10 ;  /* 0x00000006020a722b */ /* 0x000fd6000000000a */
.L_x_15:
[----:B------:R-:W0:Y:S01]  /*1460*/  LDC.64 R2, c[0x0][0x3a8] ;  /* 0x0000ea00ff027b82 */ /* 0x000e220000000a00 */
[----:B------:R-:W1:Y:S01]  /*1470*/  F2F.F32.F64 R11, R10 ;  /* 0x0000000a000b7310 */ /* 0x000e620000301000 */
[----:B0-----:R-:W-:-:S05]  /*1480*/  IMAD.WIDE R2, R5, 0x4, R2 ;  /* 0x0000000405027825 */ /* 0x001fca00078e0202 */
[----:B-1----:R-:W-:Y:S01]  /*1490*/  STG.E desc[UR6][R2.64], R11 ;  /* 0x0000000b02007986 */ /* 0x002fe2000c101906 */
[----:B------:R-:W-:Y:S05]  /*14a0*/  EXIT ;  /* 0x000000000000794d */ /* 0x000fea0003800000 */
        .weak           $__internal_0_$__cuda_sm20_div_rn_f64_full
        .type           $__internal_0_$__cuda_sm20_div_rn_f64_full,@function
        .size           $__internal_0_$__cuda_sm20_div_rn_f64_full,(.L_x_60 - $__internal_0_$__cuda_sm20_div_rn_f64_full)
$__internal_0_$__cuda_sm20_div_rn_f64_full:
[C---:B------:R-:W-:Y:S02]  /*14b0*/  FSETP.GEU.AND P0, PT, |R31|.reuse, 1.469367938527859385e-39, PT ;  /* 0x001000001f00780b */ /* 0x040fe40003f0e200 */
[C---:B------:R-:W-:Y:S02]  /*14c0*/  LOP3.LUT R28, R31.reuse, 0x800fffff, RZ, 0xc0, !PT ;  /* 0x800fffff1f1c7812 */ /* 0x040fe400078ec0ff */
[----:B------:R-:W-:Y:S02]  /*14d0*/  MOV R6, 0x1 ;  /* 0x0000000100067802 */ /* 0x000fe40000000f00 */
[----:B------:R-:W-:Y:S01]  /*14e0*/  LOP3.LUT R29, R28, 0x3ff00000, RZ, 0xfc, !PT ;  /* 0x3ff000001c1d7812 */ /* 0x000fe200078efcff */
[----:B------:R-:W-:Y:S01]  /*14f0*/  IMAD.MOV.U32 R28, RZ, RZ, R30 ;  /* 0x000000ffff1c7224 */ /* 0x000fe200078e001e */
[----:B------:R-:W-:Y:S02]  /*1500*/  LOP3.LUT R9, R31, 0x7ff00000, RZ, 0xc0, !PT ;  /* 0x7ff000001f097812 */ /* 0x000fe400078ec0ff */
[----:B------:R-:W-:-:S03]  /*1510*/  MOV R34, R32 ;  /* 0x0000002000227202 */ /* 0x000fc60000000f00 */
[----:B------:R-:W-:-:S06]  /*1520*/  @!P0 DMUL R28, R30, 8.98846567431157953865e+307 ;  /* 0x7fe000001e1c8828 */ /* 0x000fcc0000000000 */
[----:B------:R-:W0:Y:S02]  /*1530*/  MUFU.RCP64H R7, R29 ;  /* 0x0000001d00077308 */ /* 0x000e240000001800 */
[----:B0-----:R-:W-:-:S08]  /*1540*/  DFMA R38, R6, -R28, 1 ;  /* 0x3ff000000626742b */ /* 0x001fd0000000081c */
[----:B------:R-:W-:-:S08]  /*1550*/  DFMA R38, R38, R38, R38 ;  /* 0x000000262626722b */ /* 0x000fd00000000026 */
[----:B------:R-:W-:Y:S01]  /*1560*/  DFMA R38, R6, R38, R6 ;  /* 0x000000260626722b */ /* 0x000fe20000000006 */
[----:B------:R-:W-:Y:S01]  /*1570*/  LOP3.LUT R6, R33, 0x7ff00000, RZ, 0xc0, !PT ;  /* 0x7ff0000021067812 */ /* 0x000fe200078ec0ff */
[----:B------:R-:W-:-:S03]  /*1580*/  IMAD.MOV.U32 R7, RZ, RZ, 0x1ca00000 ;  /* 0x1ca00000ff077424 */ /* 0x000fc600078e00ff */
[----:B------:R-:W-:Y:S01]  /*1590*/  ISETP.GE.U32.AND P2, PT, R6, R9, PT ;  /* 0x000000090600720c */ /* 0x000fe20003f46070 */
[----:B------:R-:W-:Y:S02]  /*15a0*/  IMAD.MOV.U32 R8, RZ, RZ, R6 ;  /* 0x000000ffff087224 */ /* 0x000fe400078e0006 */
[----:B------:R-:W-:Y:S01]  /*15b0*/  DFMA R36, R38, -R28, 1 ;  /* 0x3ff000002624742b */ /* 0x000fe2000000081c */
[----:B------:R-:W-:Y:S02]  /*15c0*/  SEL R35, R7, 0x63400000, !P2 ;  /* 0x6340000007237807 */ /* 0x000fe40005000000 */
[----:B------:R-:W-:Y:S02]  /*15d0*/  FSETP.GEU.AND P2, PT, |R33|, 1.469367938527859385e-39, PT ;  /* 0x001000002100780b */ /* 0x000fe40003f4e200 */
[----:B------:R-:W-:-:S03]  /*15e0*/  LOP3.LUT R35, R35, 0x800fffff, R33, 0xf8, !PT ;  /* 0x800fffff23237812 */ /* 0x000fc600078ef821 */
[----:B------:R-:W-:-:S08]  /*15f0*/  DFMA R38, R38, R36, R38 ;  /* 0x000000242626722b */ /* 0x000fd00000000026 */
[----:B------:R-:W-:Y:S05]  /*1600*/  @P2 BRA `(.L_x_17) ;  /* 0x0000000000202947 */ /* 0x000fea0003800000 */
[----:B------:R-:W-:Y:S01]  /*1610*/  LOP3.LUT R37, R31, 0x7ff00000, RZ, 0xc0, !PT ;  /* 0x7ff000001f257812 */ /* 0x000fe200078ec0ff */
[----:B------:R-:W-:-:S03]  /*1620*/  IMAD.MOV.U32 R36, RZ, RZ, RZ ;  /* 0x000000ffff247224 */ /* 0x000fc600078e00ff */
[----:B------:R-:W-:-:S04]  /*1630*/  ISETP.GE.U32.AND P2, PT, R6, R37, PT ;  /* 0x000000250600720c */ /* 0x000fc80003f46070 */
[----:B------:R-:W-:-:S04]  /*1640*/  SEL R37, R7, 0x63400000, !P2 ;  /* 0x6340000007257807 */ /* 0x000fc80005000000 */
[----:B------:R-:W-:-:S04]  /*1650*/  LOP3.LUT R37, R37, 0x80000000, R33, 0xf8, !PT ;  /* 0x8000000025257812 */ /* 0x000fc800078ef821 */
[----:B------:R-:W-:-:S06]  /*1660*/  LOP3.LUT R37, R37, 0x100000, RZ, 0xfc, !PT ;  /* 0x0010000025257812 */ /* 0x000fcc00078efcff */
[----:B------:R-:W-:-:S10]  /*1670*/  DFMA R34, R34, 2, -R36 ;  /* 0x400000002222782b */ /* 0x000fd40000000824 */
[----:B------:R-:W-:-:S07]  /*1680*/  LOP3.LUT R8, R35, 0x7ff00000, RZ, 0xc0, !PT ;  /* 0x7ff0000023087812 */ /* 0x000fce00078ec0ff */
.L_x_17:
[----:B------:R-:W-:Y:S01]  /*1690*/  VIADD R36, R8, 0xffffffff ;  /* 0xffffffff08247836 */ /* 0x000fe20000000000 */
[----:B------:R-:W-:Y:S01]  /*16a0*/  @!P0 LOP3.LUT R9, R29, 0x7ff00000, RZ, 0xc0, !PT ;  /* 0x7ff000001d098812 */ /* 0x000fe200078ec0ff */
[----:B------:R-:W-:-:S03]  /*16b0*/  DMUL R40, R38, R34 ;  /* 0x0000002226287228 */ /* 0x000fc60000000000 */
[----:B------:R-:W-:Y:S02]  /*16c0*/  ISETP.GT.U32.AND P0, PT, R36, 0x7feffffe, PT ;  /* 0x7feffffe2400780c */ /* 0x000fe40003f04070 */
[----:B------:R-:W-:-:S03]  /*16d0*/  IADD3 R36, PT, PT, R9, -0x1, RZ ;  /* 0xffffffff09247810 */ /* 0x000fc60007ffe0ff */
[----:B------:R-:W-:Y:S01]  /*16e0*/  DFMA R42, R40, -R28, R34 ;  /* 0x8000001c282a722b */ /* 0x000fe20000000022 */
[----:B------:R-:W-:-:S07]  /*16f0*/  ISETP.GT.U32.OR P0, PT, R36, 0x7feffffe, P0 ;  /* 0x7feffffe2400780c */ /* 0x000fce0000704470 */
[----:B------:R-:W-:-:S06]  /*1700*/  DFMA R36, R38, R42, R40 ;  /* 0x0000002a2624722b */ /* 0x000fcc0000000028 */
[----:B------:R-:W-:Y:S05]  /*1710*/  @P0 BRA `(.L_x_18) ;  /* 0x0000000000740947 */ /* 0x000fea0003800000 */
[----:B------:R-:W-:-:S04]  /*1720*/  LOP3.LUT R9, R31, 0x7ff00000, RZ, 0xc0, !PT ;  /* 0x7ff000001f097812 */ /* 0x000fc800078ec0ff */
[CC--:B------:R-:W-:Y:S02]  /*1730*/  VIADDMNMX R8, R6.reuse, -R9.reuse, 0xb9600000, !PT ;  /* 0xb960000006087446 */ /* 0x0c0fe40007800909 */
[----:B------:R-:W-:Y:S02]  /*1740*/  ISETP.GE.U32.AND P0, PT, R6, R9, PT ;  /* 0x000000090600720c */ /* 0x000fe40003f06070 */
[----:B------:R-:W-:Y:S02]  /*1750*/  VIMNMX R8, PT, PT, R8, 0x46a00000, PT ;  /* 0x46a0000008087848 */ /* 0x000fe40003fe0100 */
[----:B------:R-:W-:-:S05]  /*1760*/  SEL R7, R7, 0x63400000, !P0 ;  /* 0x6340000007077807 */ /* 0x000fca0004000000 */
[----:B------:R-:W-:Y:S01]  /*1770*/  IMAD.IADD R7, R8, 0x1, -R7 ;  /* 0x0000000108077824 */ /* 0x000fe200078e0a07 */
[----:B------:R-:W-:-:S03]  /*1780*/  MOV R8, RZ ;  /* 0x000000ff00087202 */ /* 0x000fc60000000f00 */
[----:B------:R-:W-:-:S06]  /*1790*/  VIADD R9, R7, 0x7fe00000 ;  /* 0x7fe0000007097836 */ /* 0x000fcc0000000000 */
[----:B------:R-:W-:-:S10]  /*17a0*/  DMUL R38, R36, R8 ;  /* 0x0000000824267228 */ /* 0x000fd40000000000 */
[----:B------:R-:W-:-:S13]  /*17b0*/  FSETP.GTU.AND P0, PT, |R39|, 1.469367938527859385e-39, PT ;  /* 0x001000002700780b */ /* 0x000fda0003f0c200 */
[----:B------:R-:W-:Y:S05]  /*17c0*/  @P0 BRA `(.L_x_19) ;  /* 0x0000000000a80947 */ /* 0x000fea0003800000 */
[----:B------:R-:W-:-:S06]  /*17d0*/  DFMA R28, R36, -R28, R34 ;  /* 0x8000001c241c722b */ /* 0x000fcc0000000022 */
[----:B------:R-:W-:-:S04]  /*17e0*/  IMAD.MOV.U32 R28, RZ, RZ, RZ ;  /* 0x000000ffff1c7224 */ /* 0x000fc800078e00ff */
[C---:B------:R-:W-:Y:S02]  /*17f0*/  FSETP.NEU.AND P0, PT, R29.reuse, RZ, PT ;  /* 0x000000ff1d00720b */ /* 0x040fe40003f0d000 */
[----:B------:R-:W-:-:S04]  /*1800*/  LOP3.LUT R30, R29, 0x80000000, R31, 0x48, !PT ;  /* 0x800000001d1e7812 */ /* 0x000fc800078e481f */
[----:B------:R-:W-:-:S07]  /*1810*/  LOP3.LUT R29, R30, R9, RZ, 0xfc, !PT ;  /* 0x000000091e1d7212 */ /* 0x000fce00078efcff */
[----:B------:R-:W-:Y:S05]  /*1820*/  @!P0 BRA `(.L_x_19) ;  /* 0x0000000000908947 */ /* 0x000fea0003800000 */
[----:B------:R-:W-:Y:S01]  /*1830*/  IMAD.MOV R9, RZ, RZ, -R7 ;  /* 0x000000ffff097224 */ /* 0x000fe200078e0a07 */
[----:B------:R-:W-:Y:S02]  /*1840*/  MOV R8, RZ ;  /* 0x000000ff00087202 */ /* 0x000fe40000000f00 */
[----:B------:R-:W-:-:S04]  /*1850*/  IADD3 R7, PT, PT, -R7, -0x43300000, RZ ;  /* 0xbcd0000007077810 */ /* 0x000fc80007ffe1ff */
[----:B------:R-:W-:Y:S02]  /*1860*/  DFMA R8, R38, -R8, R36 ;  /* 0x800000082608722b */ /* 0x000fe40000000024 */
[----:B------:R-:W-:-:S08]  /*1870*/  DMUL.RP R36, R36, R28 ;  /* 0x0000001c24247228 */ /* 0x000fd00000008000 */
[----:B------:R-:W-:Y:S02]  /*1880*/  FSETP.NEU.AND P0, PT, |R9|, R7, PT ;  /* 0x000000070900720b */ /* 0x000fe40003f0d200 */
[----:B------:R-:W-:Y:S02]  /*1890*/  LOP3.LUT R30, R37, R30, RZ, 0x3c, !PT ;  /* 0x0000001e251e7212 */ /* 0x000fe400078e3cff */
[----:B------:R-:W-:Y:S02]  /*18a0*/  FSEL R6, R36, R38, !P0 ;  /* 0x0000002624067208 */ /* 0x000fe40004000000 */
[----:B------:R-:W-:-:S03]  /*18b0*/  FSEL R7, R30, R39, !P0 ;  /* 0x000000271e077208 */ /* 0x000fc60004000000 */
[----:B------:R-:W-:Y:S02]  /*18c0*/  IMAD.MOV.U32 R38, RZ, RZ, R6 ;  /* 0x000000ffff267224 */ /* 0x000fe400078e0006 */
[----:B------:R-:W-:Y:S01]  /*18d0*/  IMAD.MOV.U32 R39, RZ, RZ, R7 ;  /* 0x000000ffff277224 */ /* 0x000fe200078e0007 */
[----:B------:R-:W-:Y:S06]  /*18e0*/  BRA `(.L_x_19) ;  /* 0x0000000000607947 */ /* 0x000fec0003800000 */
.L_x_18:
[----:B------:R-:W-:-:S14]  /*18f0*/  DSETP.NAN.AND P0, PT, R32, R32, PT ;  /* 0x000000202000722a */ /* 0x000fdc0003f08000 */
[----:B------:R-:W-:Y:S05]  /*1900*/  @P0 BRA `(.L_x_20) ;  /* 0x00000000004c0947 */ /* 0x000fea0003800000 */
[----:B------:R-:W-:-:S14]  /*1910*/  DSETP.NAN.AND P0, PT, R30, R30, PT ;  /* 0x0000001e1e00722a */ /* 0x000fdc0003f08000 */
[----:B------:R-:W-:Y:S05]  /*1920*/  @P0 BRA `(.L_x_21) ;  /* 0x0000000000340947 */ /* 0x000fea0003800000 */
[----:B------:R-:W-:Y:S01]  /*1930*/  ISETP.NE.AND P0, PT, R8, R9, PT ;  /* 0x000000090800720c */ /* 0x000fe20003f05270 */
[----:B------:R-:W-:Y:S01]  /*1940*/  IMAD.MOV.U32 R39, RZ, RZ, -0x80000 ;  /* 0xfff80000ff277424 */ /* 0x000fe200078e00ff */
[----:B------:R-:W-:-:S11]  /*1950*/  MOV R38, 0x0 ;  /* 0x0000000000267802 */ /* 0x000fd60000000f00 */
[----:B------:R-:W-:Y:S05]  /*1960*/  @!P0 BRA `(.L_x_19) ;  /* 0x0000000000408947 */ /* 0x000fea0003800000 */
[----:B------:R-:W-:Y:S02]  /*1970*/  ISETP.NE.AND P0, PT, R8, 0x7ff00000, PT ;  /* 0x7ff000000800780c */ /* 0x000fe40003f05270 */
[----:B------:R-:W-:Y:S02]  /*1980*/  LOP3.LUT R31, R33, 0x80000000, R31, 0x48, !PT ;  /* 0x80000000211f7812 */ /* 0x000fe400078e481f */
[----:B------:R-:W-:-:S13]  /*1990*/  ISETP.EQ.OR P0, PT, R9, RZ, !P0 ;  /* 0x000000ff0900720c */ /* 0x000fda0004702670 */
[----:B------:R-:W-:Y:S01]  /*19a0*/  @P0 LOP3.LUT R6, R31, 0x7ff00000, RZ, 0xfc, !PT ;  /* 0x7ff000001f060812 */ /* 0x000fe200078efcff */
[----:B------:R-:W-:Y:S01]  /*19b0*/  @!P0 IMAD.MOV.U32 R38, RZ, RZ, RZ ;  /* 0x000000ffff268224 */ /* 0x000fe200078e00ff */
[----:B------:R-:W-:Y:S01]  /*19c0*/  @!P0 MOV R39, R31 ;  /* 0x0000001f00278202 */ /* 0x000fe20000000f00 */
[----:B------:R-:W-:Y:S02]  /*19d0*/  @P0 IMAD.MOV.U32 R38, RZ, RZ, RZ ;  /* 0x000000ffff260224 */ /* 0x000fe400078e00ff */
[----:B------:R-:W-:Y:S01]  /*19e0*/  @P0 IMAD.MOV.U32 R39, RZ, RZ, R6 ;  /* 0x000000ffff270224 */ /* 0x000fe200078e0006 */
[----:B------:R-:W-:Y:S06]  /*19f0*/  BRA `(.L_x_19) ;  /* 0x00000000001c7947 */ /* 0x000fec0003800000 */
.L_x_21:
[----:B------:R-:W-:Y:S02]  /*1a00*/  LOP3.LUT R7, R31, 0x80000, RZ, 0xfc, !PT ;  /* 0x000800001f077812 */ /* 0x000fe400078efcff */
[----:B------:R-:W-:-:S03]  /*1a10*/  MOV R38, R30 ;  /* 0x0000001e00267202 */ /* 0x000fc60000000f00 */
[----:B------:R-:W-:Y:S01]  /*1a20*/  IMAD.MOV.U32 R39, RZ, RZ, R7 ;  /* 0x000000ffff277224 */ /* 0x000fe200078e0007 */
[----:B------:R-:W-:Y:S06]  /*1a30*/  BRA `(.L_x_19) ;  /* 0x00000000000c7947 */ /* 0x000fec0003800000 */
.L_x_20:
[----:B------:R-:W-:Y:S01]  /*1a40*/  LOP3.LUT R7, R33, 0x80000, RZ, 0xfc, !PT ;  /* 0x0008000021077812 */ /* 0x000fe200078efcff */
[----:B------:R-:W-:-:S03]  /*1a50*/  IMAD.MOV.U32 R38, RZ, RZ, R32 ;  /* 0x000000ffff267224 */ /* 0x000fc600078e0020 */
[----:B------:R-:W-:-:S07]  /*1a60*/  MOV R39, R7 ;  /* 0x0000000700277202 */ /* 0x000fce0000000f00 */
.L_x_19:
[----:B------:R-:W-:Y:S01]  /*1a70*/  MOV R8, R4 ;  /* 0x0000000400087202 */ /* 0x000fe20000000f00 */
[----:B------:R-:W-:Y:S02]  /*1a80*/  IMAD.MOV.U32 R9, RZ, RZ, 0x0 ;  /* 0x00000000ff097424 */ /* 0x000fe400078e00ff */
[----:B------:R-:W-:Y:S02]  /*1a90*/  IMAD.MOV.U32 R6, RZ, RZ, R38 ;  /* 0x000000ffff067224 */ /* 0x000fe400078e0026 */
[----:B------:R-:W-:Y:S01]  /*1aa0*/  IMAD.MOV.U32 R7, RZ, RZ, R39 ;  /* 0x000000ffff077224 */ /* 0x000fe200078e0027 */
[----:B------:R-:W-:Y:S06]  /*1ab0*/  RET.REL.NODEC R8 `(ad_many_series_one_param_time_major_f32) ;  /* 0xffffffe408507950 */ /* 0x000fec0003c3ffff */
.L_x_22:
[----:B------:R-:W-:-:S00]  /*1ac0*/  BRA `(.L_x_22) ;  /* 0xfffffffc00fc7947 */ /* 0x000fc0000383ffff */
[----:B------:R-:W-:-:S00]  /*1ad0*/  NOP ;  /* 0x0000000000007918 */ /* 0x000fc00000000000 */
        /* <DEDUP_REMOVED lines=10> */
.L_x_60:


//--------------------- .text.ad_series_f32       --------------------------
	.section	.text.ad_series_f32,"ax",@progbits
	.align	128
        .global         ad_series_f32
        .type           ad_series_f32,@function
        .size           ad_series_f32,(.L_x_61 - ad_series_f32)
        .other          ad_series_f32,@"STO_CUDA_ENTRY STV_DEFAULT"
ad_series_f32:
.text.ad_series_f32:
[----:B------:R-:W-:Y:S01]  /*0000*/  LDC R1, c[0x0][0x37c] ;  /* 0x0000df00ff017b82 */ /* 0x000fe20000000800 */
[----:B------:R-:W0:Y:S07]  /*0010*/  S2R R3, SR_TID.X ;  /* 0x0000000000037919 */ /* 0x000e2e0000002100 */
[----:B------:R-:W0:Y:S08]  /*0020*/  S2UR UR4, SR_CTAID.X ;  /* 0x00000000000479c3 */ /* 0x000e300000002500 */
[----:B------:R-:W0:Y:S08]  /*0030*/  LDC R4, c[0x0][0x360] ;  /* 0x0000d800ff047b82 */ /* 0x000e300000000800 */
[----:B------:R-:W1:Y:S01]  /*0040*/  LDC.64 R6, c[0x0][0x3a0] ;  /* 0x0000e800ff067b82 */ /* 0x000e620000000a00 */
[----:B0-----:R-:W-:-:S05]  /*0050*/  IMAD R4, R4, UR4, R3 ;  /* 0x0000000404047c24 */ /* 0x001fca000f8e0203 */
[----:B-1----:R-:W-:-:S04]  /*0060*/  ISETP.GE.AND P0, PT, R4, R7, PT ;  /* 0x000000070400720c */ /* 0x002fc80003f06270 */
[----:B------:R-:W-:-:S13]  /*0070*/  ISETP.LT.OR P0, PT, R6, 0x1, P0 ;  /* 0x000000010600780c */ /* 0x000fda0000701670 */
[----:B------:R-:W-:Y:S05]  /*0080*/  @P0 EXIT ;  /* 0x000000000000094d */ /* 0x000fea0003800000 */
[----:B------:R-:W-:Y:S01]  /*0090*/  VIADD R0, R6, 0xffffffff ;  /* 0xffffffff06007836 */ /* 0x000fe20000000000 */
[----:B------:R-:W0:Y:S01]  /*00a0*/  LDCU.64 UR4, c[0x0][0x358] ;  /* 0x00006b00ff0477ac */ /* 0x000e220008000a00 */
[----:B------:R-:W-:Y:S01]  /*00b0*/  IMAD R4, R4, R6, RZ ;  /* 0x0000000604047224 */ /* 0x000fe200078e02ff */
[----:B------:R-:W-:Y:S01]  /*00c0*/  CS2R R18, SRZ ;  /* 0x0000000000127805 */ /* 0x000fe2000001ff00 */
[----:B------:R-:W-:Y:S01]  /*00d0*/  IMAD.MOV.U32 R3, RZ, RZ, RZ ;  /* 0x000000ffff037224 */ /* 0x000fe200078e00ff */
[----:B------:R-:W-:Y:S02]  /*00e0*/  ISETP.GE.U32.AND P0, PT, R0, 0x3, PT ;  /* 0x000000030000780c */ /* 0x000fe40003f06070 */
[----:B------:R-:W-:-:S11]  /*00f0*/  SHF.R.S32.HI R2, RZ, 0x1f, R4 ;  /* 0x0000001fff027819 */ /* 0x000fd60000011404 */
[----:B------:R-:W-:Y:S05]  /*0100*/  @!P0 BRA `(.L_x_23) ;  /* 0x0000000c00008947 */ /* 0x000fea0003800000 */
[----:B------:R-:W1:Y:S01]  /*0110*/  LDCU.128 UR8, c[0x0][0x380] ;  /* 0x00007000ff0877ac */ /* 0x000e620008000c00 */
[----:B------:R-:W-:Y:S02]  /*0120*/  LEA R5, P0, R4, 0x8, 0x2 ;  /* 0x0000000804057811 */ /* 0x000fe400078010ff */
[----:B------:R-:W-:Y:S02]  /*0130*/  CS2R R18, SRZ ;  /* 0x0000000000127805 */ /* 0x000fe4000001ff00 */
[----:B------:R-:W-:Y:S01]  /*0140*/  LOP3.LUT R3, R6, 0x7ffffffc, RZ, 0xc0, !PT ;  /* 0x7ffffffc06037812 */ /* 0x000fe200078ec0ff */
[----:B------:R-:W2:Y:S01]  /*0150*/  LDCU.128 UR12, c[0x0][0x390] ;  /* 0x00007200ff0c77ac */ /* 0x000ea20008000c00 */
[----:B------:R-:W-:Y:S01]  /*0160*/  LEA.HI.X R11, R4, RZ, R2, 0x2, P0 ;  /* 0x000000ff040b7211 */ /* 0x000fe200000f1402 */
[----:B------:R-:W3:Y:S02]  /*0170*/  LDCU.64 UR6, c[0x0][0x3a8] ;  /* 0x00007500ff0677ac */ /* 0x000ee40008000a00 */
[----:B------:R-:W-:Y:S01]  /*0180*/  IMAD.MOV R0, RZ, RZ, -R3 ;  /* 0x000000ffff007224 */ /* 0x000fe200078e0a03 */
[----:B-1----:R-:W-:-:S02]  /*0190*/  IADD3 R14, P0, PT, R5, UR10, RZ ;  /* 0x0000000a050e7c10 */ /* 0x002fc4000ff1e0ff */
[----:B------:R-:W-:Y:S02]  /*01a0*/  IADD3 R16, P1, PT, R5, UR8, RZ ;  /* 0x0000000805107c10 */ /* 0x000fe4000ff3e0ff */
[C---:B------:R-:W-:Y:S02]  /*01b0*/  IADD3.X R15, PT, PT, R11.reuse, UR11, RZ, P0, !PT ;  /* 0x0000000b0b0f7c10 */ /* 0x040fe400087fe4ff */
[----:B------:R-:W-:Y:S02]  /*01c0*/  IADD3.X R17, PT, PT, R11, UR9, RZ, P1, !PT ;  /* 0x000000090b117c10 */ /* 0x000fe40008ffe4ff */
[C---:B--2---:R-:W-:Y:S02]  /*01d0*/  IADD3 R12, P0, PT, R5.reuse, UR12, RZ ;  /* 0x0000000c050c7c10 */ /* 0x044fe4000ff1e0ff */
[C---:B------:R-:W-:Y:S02]  /*01e0*/  IADD3 R8, P2, PT, R5.reuse, UR14, RZ ;  /* 0x0000000e05087c10 */ /* 0x040fe4000ff5e0ff */
[----:B---3--:R-:W-:-:S02]  /*01f0*/  IADD3 R5, P1, PT, R5, UR6, RZ ;  /* 0x0000000605057c10 */ /* 0x008fc4000ff3e0ff */
[C---:B------:R-:W-:Y:S02]  /*0200*/  IADD3.X R13, PT, PT, R11.reuse, UR13, RZ, P0, !PT ;  /* 0x0000000d0b0d7c10 */ /* 0x040fe400087fe4ff */
[C---:B------:R-:W-:Y:S02]  /*0210*/  IADD3.X R9, PT, PT, R11.reuse, UR15, RZ, P2, !PT ;  /* 0x0000000f0b097c10 */ /* 0x040fe400097fe4ff */
[----:B------:R-:W-:-:S07]  /*0220*/  IADD3.X R11, PT, PT, R11, UR7, RZ, P1, !PT ;  /* 0x000000070b0b7c10 */ /* 0x000fce0008ffe4ff */
.L_x_40:
[----:B0-----:R-:W2:Y:S04]  /*0230*/  LDG.E.CONSTANT R20, desc[UR4][R16.64+-0x8] ;  /* 0xfffff80410147981 */ /* 0x001ea8000c1e9900 */
[----:B------:R-:W3:Y:S01]  /*0240*/  LDG.E.CONSTANT R26, desc[UR4][R14.64+-0x8] ;  /* 0xfffff8040e1a7981 */ /* 0x000ee2000c1e9900 */
[----:B------:R-:W-:Y:S01]  /*0250*/  BSSY.RECONVERGENT B1, `(.L_x_24) ;  /* 0x0000024000017945 */ /* 0x000fe20003800200 */
[----:B------:R-:W-:Y:S01]  /*0260*/  IMAD.MOV.U32 R10, RZ, RZ, R5 ;  /* 0x000000ffff0a7224 */ /* 0x000fe200078e0005 */
[----:B--2---:R-:W-:Y:S08]  /*0270*/  F2F.F64.F32 R20, R20 ;  /* 0x0000001400147310 */ /* 0x004ff00000201800 */
[----:B---3--:R-:W0:Y:S02]  /*0280*/  F2F.F64.F32 R26, R26 ;  /* 0x0000001a001a7310 */ /* 0x008e240000201800 */
[----:B0-----:R-:W-:-:S08]  /*0290*/  DADD R24, R20, -R26 ;  /* 0x0000000014187229 */ /* 0x001fd0000000081a */
[----:B------:R-:W-:-:S14]  /*02a0*/  DSETP.NEU.AND P0, PT, R24, RZ, PT ;  /* 0x000000ff1800722a */ /* 0x000fdc0003f0d000 */
[----:B------:R-:W-:Y:S05]  /*02b0*/  @!P0 BRA `(.L_x_25) ;  /* 0x0000000000748947 */ /* 0x000fea0003800000 */
[----:B------:R-:W2:Y:S04]  /*02c0*/  LDG.E.CONSTANT R5, desc[UR4][R12.64+-0x8] ;  /* 0xfffff8040c057981 */ /* 0x000ea8000c1e9900 */
[----:B------:R-:W3:Y:S01]  /*02d0*/  LDG.E.CONSTANT R30, desc[UR4][R8.64+-0x8] ;  /* 0xfffff804081e7981 */ /* 0x000ee2000c1e9900 */
[----:B------:R-:W0:Y:S01]  /*02e0*/  MUFU.RCP64H R7, R25 ;  /* 0x0000001900077308 */ /* 0x000e220000001800 */
[----:B------:R-:W-:Y:S01]  /*02f0*/  IMAD.MOV.U32 R6, RZ, RZ, 0x1 ;  /* 0x00000001ff067424 */ /* 0x000fe200078e00ff */
[----:B------:R-:W-:Y:S05]  /*0300*/  BSSY.RECONVERGENT B2, `(.L_x_26) ;  /* 0x0000017000027945 */ /* 0x000fea0003800200 */
        /* <DEDUP_REMOVED lines=17> */
[----:B------:R-:W-:Y:S01]  /*0420*/  IMAD.MOV.U32 R20, RZ, RZ, R22 ;  /* 0x000000ffff147224 */ /* 0x000fe200078e0016 */
[----:B------:R-:W-:Y:S01]  /*0430*/  MOV R6, 0x460 ;  /* 0x0000046000067802 */ /* 0x000fe20000000f00 */
[----:B------:R-:W-:-:S07]  /*0440*/  IMAD.MOV.U32 R21, RZ, RZ, R23 ;  /* 0x000000ffff157224 */ /* 0x000fce00078e0017 */
[----:B------:R-:W-:Y:S05]  /*0450*/  CALL.REL.NOINC `($__internal_1_$__cuda_sm20_div_rn_f64_full) ;  /* 0x0000001000e47944 */ /* 0x000fea0003c00000 */
[----:B------:R-:W-:-:S07]  /*0460*/  IMAD.MOV.U32 R21, RZ, RZ, R5 ;  /* 0x000000ffff157224 */ /* 0x000fce00078e0005 */
.L_x_27:
[----:B------:R-:W-:Y:S05]  /*0470*/  BSYNC.RECONVERGENT B2 ;  /* 0x0000000000027941 */ /* 0x000fea0003800200 */
.L_x_26:
[----:B------:R-:W-:-:S11]  /*0480*/  DFMA R18, R30, R20, R18 ;  /* 0x000000141e12722b */ /* 0x000fd60000000012 */
.L_x_25:
[----:B------:R-:W-:Y:S05]  /*0490*/  BSYNC.RECONVERGENT B1 ;  /* 0x0000000000017941 */ /* 0x000fea0003800200 */
.L_x_24:
[----:B------:R-:W2:Y:S04]  /*04a0*/  LDG.E.CONSTANT R20, desc[UR4][R16.64+-0x4] ;  /* 0xfffffc0410147981 */ /* 0x000ea8000c1e9900 */
[----:B------:R-:W3:Y:S01]  /*04b0*/  LDG.E.CONSTANT R26, desc[UR4][R14.64+-0x4] ;  /* 0xfffffc040e1a7981 */ /* 0x000ee2000c1e9900 */
[----:B------:R-:W0:Y:S01]  /*04c0*/  F2F.F32.F64 R5, R18 ;  /* 0x0000001200057310 */ /* 0x000e220000301000 */
[----:B------:R-:W-:Y:S02]  /*04d0*/  BSSY.RECONVERGENT B1, `(.L_x_28) ;  /* 0x0000024000017945 */ /* 0x000fe40003800200 */
[----:B0-----:R0:W-:Y:S05]  /*04e0*/  STG.E desc[UR4][R10.64+-0x8], R5 ;  /* 0xfffff8050a007986 */ /* 0x0011ea000c101904 */
[----:B--2---:R-:W-:Y:S08]  /*04f0*/  F2F.F64.F32 R20, R20 ;  /* 0x0000001400147310 */ /* 0x004ff00000201800 */
[----:B---3--:R-:W1:Y:S02]  /*0500*/  F2F.F64.F32 R26, R26 ;  /* 0x0000001a001a7310 */ /* 0x008e640000201800 */
[----:B-1----:R-:W-:-:S08]  /*0510*/  DADD R24, R20, -R26 ;  /* 0x0000000014187229 */ /* 0x002fd0000000081a */
[----:B------:R-:W-:-:S14]  /*0520*/  DSETP.NEU.AND P0, PT, R24, RZ, PT ;  /* 0x000000ff1800722a */ /* 0x000fdc0003f0d000 */
[----:B0-----:R-:W-:Y:S05]  /*0530*/  @!P0 BRA `(.L_x_29) ;  /* 0x0000000000748947 */ /* 0x001fea0003800000 */
        /* <DEDUP_REMOVED lines=27> */
.L_x_31:
[----:B------:R-:W-:Y:S05]  /*06f0*/  BSYNC.RECONVERGENT B2 ;  /* 0x0000000000027941 */ /* 0x000fea0003800200 */
.L_x_30:
[----:B------:R-:W-:-:S11]  /*0700*/  DFMA R18, R30, R20, R18 ;  /* 0x000000141e12722b */ /* 0x000fd60000000012 */
.L_x_29:
[----:B------:R-:W-:Y:S05]  /*0710*/  BSYNC.RECONVERGENT B1 ;  /* 0x0000000000017941 */ /* 0x000fea0003800200 */
.L_x_28:
        /* <DEDUP_REMOVED lines=37> */
.L_x_35:
[----:B------:R-:W-:Y:S05]  /*0970*/  BSYNC.RECONVERGENT B2 ;  /* 0x0000000000027941 */ /* 0x000fea0003800200 */
.L_x_34:
[----:B------:R-:W-:-:S11]  /*0980*/  DFMA R18, R30, R20, R18 ;  /* 0x000000141e12722b */ /* 0x000fd60000000012 */
.L_x_33:
[----:B------:R-:W-:Y:S05]  /*0990*/  BSYNC.RECONVERGENT B1 ;  /* 0x0000000000017941 */ /* 0x000fea0003800200 */
.L_x_32:
        /* <DEDUP_REMOVED lines=37> */
.L_x_39:
[----:B------:R-:W-:Y:S05]  /*0bf0*/  BSYNC.RECONVERGENT B2 ;  /* 0x0000000000027941 */ /* 0x000fea0003800200 */
.L_x_38:
[----:B------:R-:W-:-:S11]  /*0c00*/  DFMA R18, R30, R20, R18 ;  /* 0x000000141e12722b */ /* 0x000fd60000000012 */
.L_x_37:
[----:B------:R-:W-:Y:S05]  /*0c10*/  BSYNC.RECONVERGENT B1 ;  /* 0x0000000000017941 */ /* 0x000fea0003800200 */
.L_x_36:
[----:B------:R-:W-:Y:S01]  /*0c20*/  VIADD R0, R0, 0x4 ;  /* 0x0000000400007836 */ /* 0x000fe20000000000 */
[----:B------:R-:W0:Y:S01]  /*0c30*/  F2F.F32.F64 R7, R18 ;  /* 0x0000001200077310 */ /* 0x000e220000301000 */
[----:B------:R-:W-:Y:S02]  /*0c40*/  IADD3 R16, P1, PT, R16, 0x10, RZ ;  /* 0x0000001010107810 */ /* 0x000fe40007f3e0ff */
[----:B------:R-:W-:Y:S02]  /*0c50*/  IADD3 R14, P2, PT, R14, 0x10, RZ ;  /* 0x000000100e0e7810 */ /* 0x000fe40007f5e0ff */
[----:B------:R-:W-:Y:S01]  /*0c60*/  ISETP.NE.AND P0, PT, R0, RZ, PT ;  /* 0x000000ff0000720c */ /* 0x000fe20003f05270 */
[----:B------:R-:W-:Y:S01]  /*0c70*/  IMAD.X R17, RZ, RZ, R17, P1 ;  /* 0x000000ffff117224 */ /* 0x000fe200008e0611 */
[----:B------:R-:W-:Y:S01]  /*0c80*/  IADD3 R12, P3, PT, R12, 0x10, RZ ;  /* 0x000000100c0c7810 */ /* 0x000fe20007f7e0ff */
[----:B------:R-:W-:Y:S01]  /*0c90*/  IMAD.X R15, RZ, RZ, R15, P2 ;  /* 0x000000ffff0f7224 */ /* 0x000fe200010e060f */
[----:B------:R-:W-:-:S02]  /*0ca0*/  IADD3 R5, P4, PT, R10, 0x10, RZ ;  /* 0x000000100a057810 */ /* 0x000fc40007f9e0ff */
[----:B------:R-:W-:Y:S01]  /*0cb0*/  IADD3 R8, P5, PT, R8, 0x10, RZ ;  /* 0x0000001008087810 */ /* 0x000fe20007fbe0ff */
[----:B------:R-:W-:Y:S01]  /*0cc0*/  IMAD.X R13, RZ, RZ, R13, P3 ;  /* 0x000000ffff0d7224 */ /* 0x000fe200018e060d */
[----:B0-----:R0:W-:Y:S03]  /*0cd0*/  STG.E desc[UR4][R10.64+0x4], R7 ;  /* 0x000004070a007986 */ /* 0x0011e6000c101904 */
[----:B------:R-:W-:Y:S02]  /*0ce0*/  IMAD.X R9, RZ, RZ, R9, P5 ;  /* 0x000000ffff097224 */ /* 0x000fe400028e0609 */
[----:B0-----:R-:W-:Y:S01]  /*0cf0*/  IMAD.X R11, RZ, RZ, R11, P4 ;  /* 0x000000ffff0b7224 */ /* 0x001fe200020e060b */
[----:B------:R-:W-:Y:S06]  /*0d00*/  @P0 BRA `(.L_x_40) ;  /* 0xfffffff400480947 */ /* 0x000fec000383ffff */
.L_x_23:
[----:B------:R-:W1:Y:S02]  /*0d10*/  LDC R0, c[0x0][0x3a0] ;  /* 0x0000e800ff007b82 */ /* 0x000e640000000800 */
[----:B-1----:R-:W-:-:S13]  /*0d20*/  LOP3.LUT P0, R0, R0, 0x3, RZ, 0xc0, !PT ;  /* 0x0000000300007812 */ /* 0x002fda000780c0ff */
[----:B0-----:R-:W-:Y:S05]  /*0d30*/  @!P0 EXIT ;  /* 0x000000000000894d */ /* 0x001fea0003800000 */
[----:B------:R-:W-:-:S13]  /*0d40*/  ISETP.NE.AND P0, PT, R0, 0x1, PT ;  /* 0x000000010000780c */ /* 0x000fda0003f05270 */
[----:B------:R-:W-:Y:S05]  /*0d50*/  @!P0 BRA `(.L_x_41) ;  /* 0x0000000400ac8947 */ /* 0x000fea0003800000 */
[----:B------:R-:W0:Y:S01]  /*0d60*/  LDCU.128 UR8, c[0x0][0x380] ;  /* 0x00007000ff0877ac */ /* 0x000e220008000c00 */
[----:B------:R-:W-:-:S05]  /*0d70*/  IADD3 R0, P0, PT, R4, R3, RZ ;  /* 0x0000000304007210 */ /* 0x000fca0007f1e0ff */
[----:B------:R-:W-:Y:S02]  /*0d80*/  IMAD.X R5, RZ, RZ, R2, P0 ;  /* 0x000000ffff057224 */ /* 0x000fe400000e0602 */
[----:B------:R-:W-:-:S03]  /*0d90*/  IMAD.SHL.U32 R8, R0, 0x4, RZ ;  /* 0x0000000400087824 */ /* 0x000fc600078e00ff */
[----:B------:R-:W-:Y:S02]  /*0da0*/  SHF.L.U64.HI R0, R0, 0x2, R5 ;  /* 0x0000000200007819 */ /* 0x000fe40000010205 */
[C---:B0-----:R-:W-:Y:S02]  /*0db0*/  IADD3 R14, P0, PT, R8.reuse, UR8, RZ ;  /* 0x00000008080e7c10 */ /* 0x041fe4000ff1e0ff */
[----:B------:R-:W-:Y:S02]  /*0dc0*/  IADD3 R12, P1, PT, R8, UR10, RZ ;  /* 0x0000000a080c7c10 */ /* 0x000fe4000ff3e0ff */
[C---:B------:R-:W-:Y:S02]  /*0dd0*/  IADD3.X R15, PT, PT, R0.reuse, UR9, RZ, P0, !PT ;  /* 0x00000009000f7c10 */ /* 0x040fe400087fe4ff */
[----:B------:R-:W-:-:S03]  /*0de0*/  IADD3.X R13, PT, PT, R0, UR11, RZ, P1, !PT ;  /* 0x0000000b000d7c10 */ /* 0x000fc60008ffe4ff */
[----:B------:R-:W2:Y:S04]  /*0df0*/  LDG.E.CONSTANT R6, desc[UR4][R14.64] ;  /* 0x000000040e067981 */ /* 0x000ea8000c1e9900 */
[----:B------:R-:W3:Y:S01]  /*0e00*/  LDG.E.CONSTANT R16, desc[UR4][R12.64] ;  /* 0x000000040c107981 */ /* 0x000ee2000c1e9900 */
[----:B------:R-:W-:Y:S01]  /*0e10*/  BSSY.RECONVERGENT B1, `(.L_x_42) ;  /* 0x0000028000017945 */ /* 0x000fe20003800200 */
[----:B--2---:R-:W-:Y:S08]  /*0e20*/  F2F.F64.F32 R6, R6 ;  /* 0x0000000600067310 */ /* 0x004ff00000201800 */
[----:B---3--:R-:W0:Y:S02]  /*0e30*/  F2F.F64.F32 R16, R16 ;  /* 0x0000001000107310 */ /* 0x008e240000201800 */
[----:B0-----:R-:W-:-:S08]  /*0e40*/  DADD R24, R6, -R16 ;  /* 0x0000000006187229 */ /* 0x001fd00000000810 */
[----:B------:R-:W-:-:S14]  /*0e50*/  DSETP.NEU.AND P0, PT, R24, RZ, PT ;  /* 0x000000ff1800722a */ /* 0x000fdc0003f0d000 */
[----:B------:R-:W-:Y:S05]  /*0e60*/  @!P0 BRA `(.L_x_43) ;  /* 0x0000000000888947 */ /* 0x000fea0003800000 */
[----:B------:R-:W0:Y:S02]  /*0e70*/  LDCU.128 UR8, c[0x0][0x390] ;  /* 0x00007200ff0877ac */ /* 0x000e240008000c00 */
[----:B0-----:R-:W-:-:S04]  /*0e80*/  IADD3 R28, P0, PT, R8, UR8, RZ ;  /* 0x00000008081c7c10 */ /* 0x001fc8000ff1e0ff */
[----:B------:R-:W-:-:S05]  /*0e90*/  IADD3.X R29, PT, PT, R0, UR9, RZ, P0, !PT ;  /* 0x00000009001d7c10 */ /* 0x000fca00087fe4ff */
[----:B------:R-:W2:Y:S01]  /*0ea0*/  LDG.E.CONSTANT R28, desc[UR4][R28.64] ;  /* 0x000000041c1c7981 */ /* 0x000ea2000c1e9900 */
[----:B------:R-:W-:-:S04]  /*0eb0*/  IADD3 R10, P0, PT, R8, UR10, RZ ;  /* 0x0000000a080a7c10 */ /* 0x000fc8000ff1e0ff */
[----:B------:R-:W-:-:S05]  /*0ec0*/  IADD3.X R11, PT, PT, R0, UR11, RZ, P0, !PT ;  /* 0x0000000b000b7c10 */ /* 0x000fca00087fe4ff */
[----:B------:R-:W3:Y:S01]  /*0ed0*/  LDG.E.CONSTANT R10, desc[UR4][R10.64] ;  /* 0x000000040a0a7981 */ /* 0x000ee2000c1e9900 */
[----:B------:R-:W0:Y:S01]  /*0ee0*/  MUFU.RCP64H R23, R25 ;  /* 0x0000001900177308 */ /* 0x000e220000001800 */
[----:B------:R-:W-:Y:S01]  /*0ef0*/  IMAD.MOV.U32 R22, RZ, RZ, 0x1 ;  /* 0x00000001ff167424 */ /* 0x000fe200078e00ff */
[----:B------:R-:W-:Y:S05]  /*0f00*/  BSSY.RECONVERGENT B2, `(.L_x_44) ;  /* 0x0000017000027945 */ /* 0x000fea0003800200 */
[----:B0-----:R-:W-:-:S08]  /*0f10*/  DFMA R20, -R24, R22, 1 ;  /* 0x3ff000001814742b */ /* 0x001fd00000000116 */
[----:B------:R-:W-:-:S08]  /*0f20*/  DFMA R26, R20, R20, R20 ;  /* 0x00000014141a722b */ /* 0x000fd00000000014 */
[----:B------:R-:W-:-:S08]  /*0f30*/  DFMA R26, R22, R26, R22 ;  /* 0x0000001a161a722b */ /* 0x000fd00000000016 */
[----:B------:R-:W-:-:S08]  /*0f40*/  DFMA R22, -R24, R26, 1 ;  /* 0x3ff000001816742b */ /* 0x000fd0000000011a */
[----:B------:R-:W-:Y:S01]  /*0f50*/  DFMA R22, R26, R22, R26 ;  /* 0x000000161a16722b */ /* 0x000fe2000000001a */
[----:B--2---:R-:W0:Y:S08]  /*0f60*/  F2F.F64.F32 R20, R28 ;  /* 0x0000001c00147310 */ /* 0x004e300000201800 */
[----:B---3--:R-:W1:Y:S01]  /*0f70*/  F2F.F64.F32 R10, R10 ;  /* 0x0000000a000a7310 */ /* 0x008e620000201800 */
        /* <DEDUP_REMOVED lines=15> */
.L_x_45:
[----:B------:R-:W-:Y:S05]  /*1070*/  BSYNC.RECONVERGENT B2 ;  /* 0x0000000000027941 */ /* 0x000fea0003800200 */
.L_x_44:
[----:B------:R-:W-:-:S11]  /*1080*/  DFMA R18, R10, R20, R18 ;  /* 0x000000140a12722b */ /* 0x000fd60000000012 */
.L_x_43:
[----:B------:R-:W-:Y:S05]  /*1090*/  BSYNC.RECONVERGENT B1 ;  /* 0x0000000000017941 */ /* 0x000fea0003800200 */
.L_x_42:
[----:B------:R-:W2:Y:S01]  /*10a0*/  LDG.E.CONSTANT R6, desc[UR4][R14.64+0x4] ;  /* 0x000004040e067981 */ /* 0x000ea2000c1e9900 */
[----:B------:R-:W0:Y:S03]  /*10b0*/  LDCU.64 UR6, c[0x0][0x3a8] ;  /* 0x00007500ff0677ac */ /* 0x000e260008000a00 */
[----:B------:R-:W3:Y:S01]  /*10c0*/  LDG.E.CONSTANT R16, desc[UR4][R12.64+0x4] ;  /* 0x000004040c107981 */ /* 0x000ee2000c1e9900 */
[----:B------:R-:W1:Y:S01]  /*10d0*/  F2F.F32.F64 R5, R18 ;  /* 0x0000001200057310 */ /* 0x000e620000301000 */
[----:B------:R-:W-:Y:S01]  /*10e0*/  BSSY.RECONVERGENT B1, `(.L_x_46) ;  /* 0x000002f000017945 */ /* 0x000fe20003800200 */
[----:B0-----:R-:W-:-:S04]  /*10f0*/  IADD3 R8, P0, PT, R8, UR6, RZ ;  /* 0x0000000608087c10 */ /* 0x001fc8000ff1e0ff */
[----:B------:R-:W-:-:S05]  /*1100*/  IADD3.X R9, PT, PT, R0, UR7, RZ, P0, !PT ;  /* 0x0000000700097c10 */ /* 0x000fca00087fe4ff */
[----:B-1----:R0:W-:Y:S01]  /*1110*/  STG.E desc[UR4][R8.64], R5 ;  /* 0x0000000508007986 */ /* 0x0021e2000c101904 */
[----:B--2---:R-:W-:Y:S08]  /*1120*/  F2F.F64.F32 R6, R6 ;  /* 0x0000000600067310 */ /* 0x004ff00000201800 */
[----:B---3--:R-:W1:Y:S02]  /*1130*/  F2F.F64.F32 R16, R16 ;  /* 0x0000001000107310 */ /* 0x008e640000201800 */
[----:B-1----:R-:W-:-:S08]  /*1140*/  DADD R24, R6, -R16 ;  /* 0x0000000006187229 */ /* 0x002fd00000000810 */
[----:B------:R-:W-:-:S14]  /*1150*/  DSETP.NEU.AND P0, PT, R24, RZ, PT ;  /* 0x000000ff1800722a */ /* 0x000fdc0003f0d000 */
[----:B0-----:R-:W-:Y:S05]  /*1160*/  @!P0 BRA `(.L_x_47) ;  /* 0x0000000000988947 */ /* 0x001fea0003800000 */
[----:B------:R-:W0:Y:S01]  /*1170*/  LDCU.128 UR8, c[0x0][0x390] ;  /* 0x00007200ff0877ac */ /* 0x000e220008000c00 */
[----:B------:R-:W-:-:S05]  /*1180*/  IADD3 R0, P0, PT, R4, R3, RZ ;  /* 0x0000000304007210 */ /* 0x000fca0007f1e0ff */
[----:B------:R-:W-:Y:S02]  /*1190*/  IMAD.X R5, RZ, RZ, R2, P0 ;  /* 0x000000ffff057224 */ /* 0x000fe400000e0602 */
[----:B------:R-:W-:-:S03]  /*11a0*/  IMAD.SHL.U32 R10, R0, 0x4, RZ ;  /* 0x00000004000a7824 */ /* 0x000fc600078e00ff */
[----:B------:R-:W-:Y:S02]  /*11b0*/  SHF.L.U64.HI R5, R0, 0x2, R5 ;  /* 0x0000000200057819 */ /* 0x000fe40000010205 */
        /* <DEDUP_REMOVED lines=31> */
.L_x_49:
[----:B------:R-:W-:Y:S05]  /*13b0*/  BSYNC.RECONVERGENT B2 ;  /* 0x0000000000027941 */ /* 0x000fea0003800200 */
.L_x_48:
[----:B------:R-:W-:-:S11]  /*13c0*/  DFMA R18, R10, R20, R18 ;  /* 0x000000140a12722b */ /* 0x000fd60000000012 */
.L_x_47:
[----:B------:R-:W-:Y:S05]  /*13d0*/  BSYNC.RECONVERGENT B1 ;  /* 0x0000000000017941 */ /* 0x000fea0003800200 */
.L_x_46:
[----:B------:R-:W0:Y:S01]  /*13e0*/  F2F.F32.F64 R5, R18 ;  /* 0x0000001200057310 */ /* 0x000e220000301000 */
[----:B------:R-:W-:Y:S01]  /*13f0*/  VIADD R3, R3, 0x2 ;  /* 0x0000000203037836 */ /* 0x000fe20000000000 */
[----:B0-----:R0:W-:Y:S06]  /*1400*/  STG.E desc[UR4][R8.64+0x4], R5 ;  /* 0x0000040508007986 */ /* 0x0011ec000c101904 */
.L_x_41:
[----:B------:R-:W1:Y:S02]  /*1410*/  LDC R0, c[0x0][0x3a0] ;  /* 0x0000e800ff007b82 */ /* 0x000e640000000800 */
[----:B-1----:R-:W-:-:S04]  /*1420*/  LOP3.LUT R0, R0, 0x1, RZ, 0xc0, !PT ;  /* 0x0000000100007812 */ /* 0x002fc800078ec0ff */
[----:B------:R-:W-:-:S13]  /*1430*/  ISETP.NE.U32.AND P0, PT, R0, 0x1, PT ;  /* 0x000000010000780c */ /* 0x000fda0003f05070 */
[----:B------:R-:W-:Y:S05]  /*1440*/  @P0 EXIT ;  /* 0x000000000000094d */ /* 0x000fea0003800000 */
[----:B------:R-:W1:Y:S01]  /*1450*/  LDCU.128 UR8, c[0x0][0x380] ;  /* 0x00007000ff0877ac */ /* 0x000e620008000c00 */
[----:B------:R-:W-:-:S05]  /*1460*/  IADD3 R3, P0, PT, R4, R3, RZ ;  /* 0x0000000304037210 */ /* 0x000fca0007f1e0ff */
[----:B------:R-:W-:Y:S02]  /*1470*/  IMAD.X R2, RZ, RZ, R2, P0 ;  /* 0x000000ffff027224 */ /* 0x000fe400000e0602 */
[----:B------:R-:W-:-:S03]  /*1480*/  IMAD.SHL.U32 R0, R3, 0x4, RZ ;  /* 0x0000000403007824 */ /* 0x000fc600078e00ff */
[----:B------:R-:W-:Y:S02]  /*1490*/  SHF.L.U64.HI R2, R3, 0x2, R2 ;  /* 0x0000000203027819 */ /* 0x000fe40000010202 */
[C---:B-1----:R-:W-:Y:S02]  /*14a0*/  IADD3 R4, P0, PT, R0.reuse, UR8, RZ ;  /* 0x0000000800047c10 */ /* 0x042fe4000ff1e0ff */
[----:B------:R-:W-:Y:S02]  /*14b0*/  IADD3 R6, P1, PT, R0, UR10, RZ ;  /* 0x0000000a00067c10 */ /* 0x000fe4000ff3e0ff */
[C---:B0-----:R-:W-:Y:S02]  /*14c0*/  IADD3.X R5, PT, PT, R2.reuse, UR9, RZ, P0, !PT ;  /* 0x0000000902057c10 */ /* 0x041fe400087fe4ff */
        /* <DEDUP_REMOVED lines=41> */
.L_x_53:
[----:B------:R-:W-:Y:S05]  /*1760*/  BSYNC.RECONVERGENT B2 ;  /* 0x0000000000027941 */ /* 0x000fea0003800200 */
.L_x_52:
[----:B------:R-:W-:-:S11]  /*1770*/  DFMA R18, R8, R20, R18 ;  /* 0x000000140812722b */ /* 0x000fd60000000012 */
.L_x_51:
[----:B------:R-:W-:Y:S05]  /*1780*/  BSYNC.RECONVERGENT B1 ;  /* 0x0000000000017941 */ /* 0x000fea0003800200 */
.L_x_50:
[----:B------:R-:W0:Y:S01]  /*1790*/  LDCU.64 UR6, c[0x0][0x3a8] ;  /* 0x00007500ff0677ac */ /* 0x000e220008000a00 */
[----:B------:R-:W1:Y:S01]  /*17a0*/  F2F.F32.F64 R19, R18 ;  /* 0x0000001200137310 */ /* 0x000e620000301000 */
[----:B0-----:R-:W-:-:S04]  /*17b0*/  IADD3 R4, P0, PT, R0, UR6, RZ ;  /* 0x0000000600047c10 */ /* 0x001fc8000ff1e0ff */
[----:B------:R-:W-:-:S05]  /*17c0*/  IADD3.X R5, PT, PT, R2, UR7, RZ, P0, !PT ;  /* 0x0000000702057c10 */ /* 0x000fca00087fe4ff */
[----:B-1----:R-:W-:Y:S01]  /*17d0*/  STG.E desc[UR4][R4.64], R19 ;  /* 0x0000001304007986 */ /* 0x002fe2000c101904 */
[----:B------:R-:W-:Y:S05]  /*17e0*/  EXIT ;  /* 0x000000000000794d */ /* 0x000fea0003800000 */
        .weak           $__internal_1_$__cuda_sm20_div_rn_f64_full
        .type           $__internal_1_$__cuda_sm20_div_rn_f64_full,@function
        .size           $__internal_1_$__cuda_sm20_div_rn_f64_full,(.L_x_61 - $__internal_1_$__cuda_sm20_div_rn_f64_full)
$__internal_1_$__cuda_sm20_div_rn_f64_full:
[----:B------:R-:W-:Y:S01]  /*17f0*/  FSETP.GEU.AND P2, PT, |R21|, 1.469367938527859385e-39, PT ;  /* 0x001000001500780b */ /* 0x000fe20003f4e200 */
[----:B------:R-:W-:Y:S01]  /*1800*/  IMAD.MOV.U32 R7, RZ, RZ, 0x1ca00000 ;  /* 0x1ca00000ff077424 */ /* 0x000fe200078e00ff */
[C---:B------:R-:W-:Y:S01]  /*1810*/  FSETP.GEU.AND P0, PT, |R25|.reuse, 1.469367938527859385e-39, PT ;  /* 0x001000001900780b */ /* 0x040fe20003f0e200 */
[----:B------:R-:W-:Y:S01]  /*1820*/  IMAD.MOV.U32 R34, RZ, RZ, 0x1 ;  /* 0x00000001ff227424 */ /* 0x000fe200078e00ff */
[----:B------:R-:W-:Y:S01]  /*1830*/  LOP3.LUT R22, R25, 0x800fffff, RZ, 0xc0, !PT ;  /* 0x800fffff19167812 */ /* 0x000fe200078ec0ff */
[----:B------:R-:W-:Y:S01]  /*1840*/  BSSY.RECONVERGENT B0, `(.L_x_54) ;  /* 0x0000057000007945 */ /* 0x000fe20003800200 */
[----:B------:R-:W-:Y:S02]  /*1850*/  LOP3.LUT R5, R21, 0x7ff00000, RZ, 0xc0, !PT ;  /* 0x7ff0000015057812 */ /* 0x000fe400078ec0ff */
[----:B------:R-:W-:Y:S01]  /*1860*/  LOP3.LUT R23, R22, 0x3ff00000, RZ, 0xfc, !PT ;  /* 0x3ff0000016177812 */ /* 0x000fe200078efcff */
[----:B------:R-:W-:Y:S01]  /*1870*/  IMAD.MOV.U32 R22, RZ, RZ, R24 ;  /* 0x000000ffff167224 */ /* 0x000fe200078e0018 */
[----:B------:R-:W-:Y:S01]  /*1880*/  LOP3.LUT R33, R25, 0x7ff00000, RZ, 0xc0, !PT ;  /* 0x7ff0000019217812 */ /* 0x000fe200078ec0ff */
[----:B------:R-:W-:-:S02]  /*1890*/  IMAD.MOV.U32 R32, RZ, RZ, R5 ;  /* 0x000000ffff207224 */ /* 0x000fc400078e0005 */
[----:B------:R-:W-:Y:S01]  /*18a0*/  @!P2 LOP3.LUT R26, R25, 0x7ff00000, RZ, 0xc0, !PT ;  /* 0x7ff00000191aa812 */ /* 0x000fe200078ec0ff */
[----:B------:R-:W-:Y:S01]  /*18b0*/  @!P2 IMAD.MOV.U32 R28, RZ, RZ, RZ ;  /* 0x000000ffff1ca224 */ /* 0x000fe200078e00ff */
[----:B------:R-:W-:Y:S01]  /*18c0*/  @!P0 DMUL R22, R24, 8.98846567431157953865e+307 ;  /* 0x7fe0000018168828 */ /* 0x000fe20000000000 */
[C---:B------:R-:W-:Y:S02]  /*18d0*/  ISETP.GE.U32.AND P1, PT, R5.reuse, R33, PT ;  /* 0x000000210500720c */ /* 0x040fe40003f26070 */
[----:B------:R-:W-:Y:S02]  /*18e0*/  @!P2 ISETP.GE.U32.AND P3, PT, R5, R26, PT ;  /* 0x0000001a0500a20c */ /* 0x000fe40003f66070 */
[C---:B------:R-:W-:Y:S01]  /*18f0*/  SEL R27, R7.reuse, 0x63400000, !P1 ;  /* 0x63400000071b7807 */ /* 0x040fe20004800000 */
[----:B------:R-:W0:Y:S01]  /*1900*/  MUFU.RCP64H R35, R23 ;  /* 0x0000001700237308 */ /* 0x000e220000001800 */
[----:B------:R-:W-:Y:S02]  /*1910*/  @!P2 SEL R29, R7, 0x63400000, !P3 ;  /* 0x63400000071da807 */ /* 0x000fe40005800000 */
[----:B------:R-:W-:-:S02]  /*1920*/  LOP3.LUT R27, R27, 0x800fffff, R21, 0xf8, !PT ;  /* 0x800fffff1b1b7812 */ /* 0x000fc400078ef815 */
[----:B------:R-:W-:Y:S02]  /*1930*/  @!P2 LOP3.LUT R26, R29, 0x80000000, R21, 0xf8, !PT ;  /* 0x800000001d1aa812 */ /* 0x000fe400078ef815 */
[----:B------:R-:W-:Y:S02]  /*1940*/  @!P0 LOP3.LUT R33, R23, 0x7ff00000, RZ, 0xc0, !PT ;  /* 0x7ff0000017218812 */ /* 0x000fe400078ec0ff */
[----:B------:R-:W-:Y:S01]  /*1950*/  @!P2 LOP3.LUT R29, R26, 0x100000, RZ, 0xfc, !PT ;  /* 0x001000001a1da812 */ /* 0x000fe200078efcff */
[----:B------:R-:W-:-:S06]  /*1960*/  IMAD.MOV.U32 R26, RZ, RZ, R20 ;  /* 0x000000ffff1a7224 */ /* 0x000fcc00078e0014 */
[----:B------:R-:W-:Y:S02]  /*1970*/  @!P2 DFMA R26, R26, 2, -R28 ;  /* 0x400000001a1aa82b */ /* 0x000fe4000000081c */
[----:B0-----:R-:W-:-:S08]  /*1980*/  DFMA R28, R34, -R22, 1 ;  /* 0x3ff00000221c742b */ /* 0x001fd00000000816 */
[----:B------:R-:W-:Y:S01]  /*1990*/  DFMA R28, R28, R28, R28 ;  /* 0x0000001c1c1c722b */ /* 0x000fe2000000001c */
[----:B------:R-:W-:-:S07]  /*19a0*/  @!P2 LOP3.LUT R32, R27, 0x7ff00000, RZ, 0xc0, !PT ;  /* 0x7ff000001b20a812 */ /* 0x000fce00078ec0ff */
[----:B------:R-:W-:-:S08]  /*19b0*/  DFMA R34, R34, R28, R34 ;  /* 0x0000001c2222722b */ /* 0x000fd00000000022 */
[----:B------:R-:W-:-:S08]  /*19c0*/  DFMA R36, R34, -R22, 1 ;  /* 0x3ff000002224742b */ /* 0x000fd00000000816 */
[----:B------:R-:W-:-:S08]  /*19d0*/  DFMA R36, R34, R36, R34 ;  /* 0x000000242224722b */ /* 0x000fd00000000022 */
[----:B------:R-:W-:-:S08]  /*19e0*/  DMUL R34, R36, R26 ;  /* 0x0000001a24227228 */ /* 0x000fd00000000000 */
[----:B------:R-:W-:-:S08]  /*19f0*/  DFMA R28, R34, -R22, R26 ;  /* 0x80000016221c722b */ /* 0x000fd0000000001a */
[----:B------:R-:W-:Y:S01]  /*1a00*/  DFMA R28, R36, R28, R34 ;  /* 0x0000001c241c722b */ /* 0x000fe20000000022 */
[----:B------:R-:W-:-:S05]  /*1a10*/  VIADD R34, R32, 0xffffffff ;  /* 0xffffffff20227836 */ /* 0x000fca0000000000 */
[----:B------:R-:W-:Y:S01]  /*1a20*/  ISETP.GT.U32.AND P0, PT, R34, 0x7feffffe, PT ;  /* 0x7feffffe2200780c */ /* 0x000fe20003f04070 */
[----:B------:R-:W-:-:S05]  /*1a30*/  VIADD R34, R33, 0xffffffff ;  /* 0xffffffff21227836 */ /* 0x000fca0000000000 */
[----:B------:R-:W-:-:S13]  /*1a40*/  ISETP.GT.U32.OR P0, PT, R34, 0x7feffffe, P0 ;  /* 0x7feffffe2200780c */ /* 0x000fda0000704470 */
[----:B------:R-:W-:Y:S05]  /*1a50*/  @P0 BRA `(.L_x_55) ;  /* 0x0000000000740947 */ /* 0x000fea0003800000 */
[----:B------:R-:W-:Y:S01]  /*1a60*/  LOP3.LUT R20, R25, 0x7ff00000, RZ, 0xc0, !PT ;  /* 0x7ff0000019147812 */ /* 0x000fe200078ec0ff */
[----:B------:R-:W-:-:S03]  /*1a70*/  IMAD.MOV.U32 R32, RZ, RZ, RZ ;  /* 0x000000ffff207224 */ /* 0x000fc600078e00ff */
[CC--:B------:R-:W-:Y:S02]  /*1a80*/  VIADDMNMX R21, R5.reuse, -R20.reuse, 0xb9600000, !PT ;  /* 0xb960000005157446 */ /* 0x0c0fe40007800914 */
[----:B------:R-:W-:Y:S02]  /*1a90*/  ISETP.GE.U32.AND P0, PT, R5, R20, PT ;  /* 0x000000140500720c */ /* 0x000fe40003f06070 */
[----:B------:R-:W-:Y:S02]  /*1aa0*/  VIMNMX R21, PT, PT, R21, 0x46a00000, PT ;  /* 0x46a0000015157848 */ /* 0x000fe40003fe0100 */
[----:B------:R-:W-:-:S05]  /*1ab0*/  SEL R20, R7, 0x63400000, !P0 ;  /* 0x6340000007147807 */ /* 0x000fca0004000000 */
[----:B------:R-:W-:-:S04]  /*1ac0*/  IMAD.IADD R20, R21, 0x1, -R20 ;  /* 0x0000000115147824 */ /* 0x000fc800078e0a14 */
[----:B------:R-:W-:-:S06]  /*1ad0*/  VIADD R33, R20, 0x7fe00000 ;  /* 0x7fe0000014217836 */ /* 0x000fcc0000000000 */
[----:B------:R-:W-:-:S10]  /*1ae0*/  DMUL R34, R28, R32 ;  /* 0x000000201c227228 */ /* 0x000fd40000000000 */
[----:B------:R-:W-:-:S13]  /*1af0*/  FSETP.GTU.AND P0, PT, |R35|, 1.469367938527859385e-39, PT ;  /* 0x001000002300780b */ /* 0x000fda0003f0c200 */
[----:B------:R-:W-:Y:S05]  /*1b00*/  @P0 BRA `(.L_x_56) ;  /* 0x0000000000a80947 */ /* 0x000fea0003800000 */
[----:B------:R-:W-:Y:S01]  /*1b10*/  DFMA R22, R28, -R22, R26 ;  /* 0x800000161c16722b */ /* 0x000fe2000000001a */
[----:B------:R-:W-:-:S09]  /*1b20*/  IMAD.MOV.U32 R32, RZ, RZ, RZ ;  /* 0x000000ffff207224 */ /* 0x000fd200078e00ff */
[C---:B------:R-:W-:Y:S02]  /*1b30*/  FSETP.NEU.AND P0, PT, R23.reuse, RZ, PT ;  /* 0x000000ff1700720b */ /* 0x040fe40003f0d000 */
[----:B------:R-:W-:-:S04]  /*1b40*/  LOP3.LUT R24, R23, 0x80000000, R25, 0x48, !PT ;  /* 0x8000000017187812 */ /* 0x000fc800078e4819 */
[----:B------:R-:W-:-:S07]  /*1b50*/  LOP3.LUT R33, R24, R33, RZ, 0xfc, !PT ;  /* 0x0000002118217212 */ /* 0x000fce00078efcff */
[----:B------:R-:W-:Y:S05]  /*1b60*/  @!P0 BRA `(.L_x_56) ;  /* 0x0000000000908947 */ /* 0x000fea0003800000 */
[----:B------:R-:W-:Y:S01]  /*1b70*/  IMAD.MOV R23, RZ, RZ, -R20 ;  /* 0x000000ffff177224 */ /* 0x000fe200078e0a14 */
[----:B------:R-:W-:Y:S01]  /*1b80*/  IADD3 R20, PT, PT, -R20, -0x43300000, RZ ;  /* 0xbcd0000014147810 */ /* 0x000fe20007ffe1ff */
[----:B------:R-:W-:-:S06]  /*1b90*/  IMAD.MOV.U32 R22, RZ, RZ, RZ ;  /* 0x000000ffff167224 */ /* 0x000fcc00078e00ff */
        /* <DEDUP_REMOVED lines=9> */
.L_x_55:
[----:B------:R-:W-:-:S14]  /*1c30*/  DSETP.NAN.AND P0, PT, R20, R20, PT ;  /* 0x000000141400722a */ /* 0x000fdc0003f08000 */
[----:B------:R-:W-:Y:S05]  /*1c40*/  @P0 BRA `(.L_x_57) ;  /* 0x00000000004c0947 */ /* 0x000fea0003800000 */
[----:B------:R-:W-:-:S14]  /*1c50*/  DSETP.NAN.AND P0, PT, R24, R24, PT ;  /* 0x000000181800722a */ /* 0x000fdc0003f08000 */
[----:B------:R-:W-:Y:S05]  /*1c60*/  @P0 BRA `(.L_x_58) ;  /* 0x0000000000340947 */ /* 0x000fea0003800000 */
[----:B------:R-:W-:Y:S01]  /*1c70*/  ISETP.NE.AND P0, PT, R32, R33, PT ;  /* 0x000000212000720c */ /* 0x000fe20003f05270 */
[----:B------:R-:W-:Y:S02]  /*1c80*/  IMAD.MOV.U32 R34, RZ, RZ, 0x0 ;  /* 0x00000000ff227424 */ /* 0x000fe400078e00ff */
[----:B------:R-:W-:-:S10]  /*1c90*/  IMAD.MOV.U32 R35, RZ, RZ, -0x80000 ;  /* 0xfff80000ff237424 */ /* 0x000fd400078e00ff */
[----:B------:R-:W-:Y:S05]  /*1ca0*/  @!P0 BRA `(.L_x_56) ;  /* 0x0000000000408947 */ /* 0x000fea0003800000 */
[----:B------:R-:W-:Y:S02]  /*1cb0*/  ISETP.NE.AND P0, PT, R32, 0x7ff00000, PT ;  /* 0x7ff000002000780c */ /* 0x000fe40003f05270 */
[----:B------:R-:W-:Y:S02]  /*1cc0*/  LOP3.LUT R21, R21, 0x80000000, R25, 0x48, !PT ;  /* 0x8000000015157812 */ /* 0x000fe400078e4819 */
[----:B------:R-:W-:-:S13]  /*1cd0*/  ISETP.EQ.OR P0, PT, R33, RZ, !P0 ;  /* 0x000000ff2100720c */ /* 0x000fda0004702670 */
[----:B------:R-:W-:Y:S01]  /*1ce0*/  @P0 LOP3.LUT R5, R21, 0x7ff00000, RZ, 0xfc, !PT ;  /* 0x7ff0000015050812 */ /* 0x000fe200078efcff */
[----:B------:R-:W-:Y:S02]  /*1cf0*/  @!P0 IMAD.MOV.U32 R34, RZ, RZ, RZ ;  /* 0x000000ffff228224 */ /* 0x000fe400078e00ff */
[----:B------:R-:W-:Y:S02]  /*1d00*/  @!P0 IMAD.MOV.U32 R35, RZ, RZ, R21 ;  /* 0x000000ffff238224 */ /* 0x000fe400078e0015 */
[----:B------:R-:W-:Y:S02]  /*1d10*/  @P0 IMAD.MOV.U32 R34, RZ, RZ, RZ ;  /* 0x000000ffff220224 */ /* 0x000fe400078e00ff */
[----:B------:R-:W-:Y:S01]  /*1d20*/  @P0 IMAD.MOV.U32 R35, RZ, RZ, R5 ;  /* 0x000000ffff230224 */ /* 0x000fe200078e0005 */
[----:B------:R-:W-:Y:S06]  /*1d30*/  BRA `(.L_x_56) ;  /* 0x00000000001c7947 */ /* 0x000fec0003800000 */
.L_x_58:
[----:B------:R-:W-:Y:S01]  /*1d40*/  LOP3.LUT R5, R25, 0x80000, RZ, 0xfc, !PT ;  /* 0x0008000019057812 */ /* 0x000fe200078efcff */
[----:B------:R-:W-:-:S04]  /*1d50*/  IMAD.MOV.U32 R34, RZ, RZ, R24 ;  /* 0x000000ffff227224 */ /* 0x000fc800078e0018 */
[----:B------:R-:W-:Y:S01]  /*1d60*/  IMAD.MOV.U32 R35, RZ, RZ, R5 ;  /* 0x000000ffff237224 */ /* 0x000fe200078e0005 */
[----:B------:R-:W-:Y:S06]  /*1d70*/  BRA `(.L_x_56) ;  /* 0x00000000000c7947 */ /* 0x000fec0003800000 */
.L_x_57:
[----:B------:R-:W-:Y:S01]  /*1d80*/  LOP3.LUT R5, R21, 0x80000, RZ, 0xfc, !PT ;  /* 0x0008000015057812 */ /* 0x000fe200078efcff */
[----:B------:R-:W-:-:S04]  /*1d90*/  IMAD.MOV.U32 R34, RZ, RZ, R20 ;  /* 0x000000ffff227224 */ /* 0x000fc800078e0014 */
[----:B------:R-:W-:-:S07]  /*1da0*/  IMAD.MOV.U32 R35, RZ, RZ, R5 ;  /* 0x000000ffff237224 */ /* 0x000fce00078e0005 */
.L_x_56:
[----:B------:R-:W-:Y:S05]  /*1db0*/  BSYNC.RECONVERGENT B0 ;  /* 0x0000000000007941 */ /* 0x000fea0003800200 */
.L_x_54:
[----:B------:R-:W-:Y:S02]  /*1dc0*/  IMAD.MOV.U32 R7, RZ, RZ, 0x0 ;  /* 0x00000000ff077424 */ /* 0x000fe400078e00ff */
[----:B------:R-:W-:Y:S02]  /*1dd0*/  IMAD.MOV.U32 R20, RZ, RZ, R34 ;  /* 0x000000ffff147224 */ /* 0x000fe400078e0022 */
[----:B------:R-:W-:Y:S01]  /*1de0*/  IMAD.MOV.U32 R5, RZ, RZ, R35 ;  /* 0x000000ffff057224 */ /* 0x000fe200078e0023 */
[----:B------:R-:W-:Y:S06]  /*1df0*/  RET.REL.NODEC R6 `(ad_series_f32) ;  /* 0xffffffe006807950 */ /* 0x000fec0003c3ffff */
.L_x_59:
        /* <DEDUP_REMOVED lines=16> */
.L_x_61:


//--------------------- .nv.shared.reserved.0     --------------------------
	.section	.nv.shared.reserved.0,"aw",@nobits
	.weak		__nv_reservedSMEM_offset_0_alias
	.size		__nv_reservedSMEM_offset_0_alias, 0, 64
	.other		__nv_reservedSMEM_offset_0_alias,@"STO_CUDA_RESERVED_SHARED STV_DEFAULT"
__nv_reservedSMEM_offset_0_alias:
	.zero		0
	.zero		64


//--------------------- .nv.constant0.ad_many_series_one_param_time_major_f32 --------------------------
	.section	.nv.constant0.ad_many_series_one_param_time_major_f32,"a",@progbits
	.sectionflags	@""
	.align	4
.nv.constant0.ad_many_series_one_param_time_major_f32:
	.zero		944


//--------------------- .nv.constant0.ad_series_f32 --------------------------
	.section	.nv.constant0.ad_series_f32,"a",@progbits
	.sectionflags	@""
	.align	4
.nv.constant0.ad_series_f32:
	.zero		944


//--------------------- SYMBOLS --------------------------

	.type		.nv.reservedSmem.offset0,@object
	.size		.nv.reservedSmem.offset0,0x4
